//
// Generated by NVIDIA NVVM Compiler
//
// Compiler Build ID: CL-36424714
// Cuda compilation tools, release 13.0, V13.0.88
// Based on NVVM 20.0.0
//

.version 9.0
.target sm_100
.address_size 64

	// .globl	constrain_single_h

.visible .entry constrain_single_h(
	.param .u64 .ptr .align 1 constrain_single_h_param_0,
	.param .u64 .ptr .align 1 constrain_single_h_param_1,
	.param .u64 .ptr .align 1 constrain_single_h_param_2,
	.param .u32 constrain_single_h_param_3,
	.param .f32 constrain_single_h_param_4
)
{
	.reg .pred 	%p<3>;
	.reg .b32 	%r<11>;
	.reg .b32 	%f<67>;
	.reg .b64 	%rd<17>;

	ld.param.u64 	%rd4, [constrain_single_h_param_2];
	ld.param.u32 	%r2, [constrain_single_h_param_3];
	mov.u32 	%r3, %ctaid.x;
	mov.u32 	%r4, %ntid.x;
	mov.u32 	%r5, %tid.x;
	mad.lo.s32 	%r1, %r3, %r4, %r5;
	setp.ge.s32 	%p1, %r1, %r2;
	@%p1 bra 	$L__BB0_3;
	cvta.to.global.u64 	%rd5, %rd4;
	mul.wide.s32 	%rd6, %r1, 44;
	add.s64 	%rd1, %rd5, %rd6;
	ld.global.nc.u32 	%r6, [%rd1+36];
	setp.ne.s32 	%p2, %r6, 1;
	@%p2 bra 	$L__BB0_3;
	ld.param.u64 	%rd16, [constrain_single_h_param_1];
	ld.param.u64 	%rd15, [constrain_single_h_param_0];
	cvta.to.global.u64 	%rd7, %rd16;
	cvta.to.global.u64 	%rd8, %rd15;
	ld.global.nc.f32 	%f1, [%rd1+32];
	ld.global.nc.f32 	%f2, [%rd1+28];
	ld.global.nc.f32 	%f3, [%rd1+16];
	ld.global.nc.u32 	%r7, [%rd1+4];
	ld.global.nc.u32 	%r8, [%rd1];
	add.f32 	%f4, %f1, %f2;
	mul.lo.s32 	%r9, %r8, 3;
	mul.wide.s32 	%rd9, %r9, 4;
	add.s64 	%rd10, %rd8, %rd9;
	ld.global.f32 	%f5, [%rd10];
	ld.global.f32 	%f6, [%rd10+4];
	ld.global.f32 	%f7, [%rd10+8];
	mul.lo.s32 	%r10, %r7, 3;
	mul.wide.s32 	%rd11, %r10, 4;
	add.s64 	%rd12, %rd8, %rd11;
	ld.global.f32 	%f8, [%rd12];
	ld.global.f32 	%f9, [%rd12+4];
	ld.global.f32 	%f10, [%rd12+8];
	sub.f32 	%f11, %f8, %f5;
	sub.f32 	%f12, %f9, %f6;
	sub.f32 	%f13, %f10, %f7;
	mul.f32 	%f14, %f12, %f12;
	fma.rn.f32 	%f15, %f11, %f11, %f14;
	fma.rn.f32 	%f16, %f13, %f13, %f15;
	sqrt.rn.f32 	%f17, %f16;
	sub.f32 	%f18, %f17, %f3;
	div.rn.f32 	%f19, %f18, %f4;
	add.f32 	%f20, %f17, 0f2EDBE6FF;
	rcp.rn.f32 	%f21, %f20;
	mul.f32 	%f22, %f11, %f21;
	mul.f32 	%f23, %f12, %f21;
	mul.f32 	%f24, %f13, %f21;
	mul.f32 	%f25, %f2, %f19;
	mul.f32 	%f26, %f1, %f19;
	fma.rn.f32 	%f27, %f22, %f25, %f5;
	st.global.f32 	[%rd10], %f27;
	fma.rn.f32 	%f28, %f23, %f25, %f6;
	st.global.f32 	[%rd10+4], %f28;
	fma.rn.f32 	%f29, %f24, %f25, %f7;
	st.global.f32 	[%rd10+8], %f29;
	mul.f32 	%f30, %f22, %f26;
	ld.global.f32 	%f31, [%rd12];
	sub.f32 	%f32, %f31, %f30;
	st.global.f32 	[%rd12], %f32;
	mul.f32 	%f33, %f23, %f26;
	ld.global.f32 	%f34, [%rd12+4];
	sub.f32 	%f35, %f34, %f33;
	st.global.f32 	[%rd12+4], %f35;
	mul.f32 	%f36, %f24, %f26;
	ld.global.f32 	%f37, [%rd12+8];
	sub.f32 	%f38, %f37, %f36;
	st.global.f32 	[%rd12+8], %f38;
	add.s64 	%rd13, %rd7, %rd9;
	ld.global.f32 	%f39, [%rd13];
	ld.global.f32 	%f40, [%rd13+4];
	ld.global.f32 	%f41, [%rd13+8];
	add.s64 	%rd14, %rd7, %rd11;
	ld.global.f32 	%f42, [%rd14];
	ld.global.f32 	%f43, [%rd14+4];
	ld.global.f32 	%f44, [%rd14+8];
	sub.f32 	%f45, %f42, %f39;
	sub.f32 	%f46, %f43, %f40;
	sub.f32 	%f47, %f44, %f41;
	mul.f32 	%f48, %f23, %f46;
	fma.rn.f32 	%f49, %f22, %f45, %f48;
	fma.rn.f32 	%f50, %f24, %f47, %f49;
	mul.f32 	%f51, %f2, %f50;
	div.rn.f32 	%f52, %f51, %f4;
	mul.f32 	%f53, %f1, %f50;
	div.rn.f32 	%f54, %f53, %f4;
	fma.rn.f32 	%f55, %f22, %f52, %f39;
	st.global.f32 	[%rd13], %f55;
	fma.rn.f32 	%f56, %f23, %f52, %f40;
	st.global.f32 	[%rd13+4], %f56;
	fma.rn.f32 	%f57, %f24, %f52, %f41;
	st.global.f32 	[%rd13+8], %f57;
	mul.f32 	%f58, %f22, %f54;
	ld.global.f32 	%f59, [%rd14];
	sub.f32 	%f60, %f59, %f58;
	st.global.f32 	[%rd14], %f60;
	mul.f32 	%f61, %f23, %f54;
	ld.global.f32 	%f62, [%rd14+4];
	sub.f32 	%f63, %f62, %f61;
	st.global.f32 	[%rd14+4], %f63;
	mul.f32 	%f64, %f24, %f54;
	ld.global.f32 	%f65, [%rd14+8];
	sub.f32 	%f66, %f65, %f64;
	st.global.f32 	[%rd14+8], %f66;
$L__BB0_3:
	ret;

}
	// .globl	constrain_ch2
.visible .entry constrain_ch2(
	.param .u64 .ptr .align 1 constrain_ch2_param_0,
	.param .u64 .ptr .align 1 constrain_ch2_param_1,
	.param .u64 .ptr .align 1 constrain_ch2_param_2,
	.param .u32 constrain_ch2_param_3,
	.param .f32 constrain_ch2_param_4
)
{
	.reg .pred 	%p<3>;
	.reg .b32 	%r<17>;
	.reg .b32 	%f<140>;
	.reg .b64 	%rd<25>;

	ld.param.u32 	%r2, [constrain_ch2_param_3];
	mov.u32 	%r3, %ctaid.x;
	mov.u32 	%r4, %ntid.x;
	mov.u32 	%r5, %tid.x;
	mad.lo.s32 	%r1, %r3, %r4, %r5;
	setp.ge.s32 	%p1, %r1, %r2;
	@%p1 bra 	$L__BB1_3;
	ld.param.u64 	%rd23, [constrain_ch2_param_2];
	cvta.to.global.u64 	%rd4, %rd23;
	mul.wide.s32 	%rd5, %r1, 44;
	add.s64 	%rd6, %rd4, %rd5;
	ld.global.nc.u32 	%r6, [%rd6+36];
	setp.ne.s32 	%p2, %r6, 2;
	@%p2 bra 	$L__BB1_3;
	ld.param.u64 	%rd24, [constrain_ch2_param_2];
	ld.param.u64 	%rd22, [constrain_ch2_param_1];
	ld.param.u64 	%rd21, [constrain_ch2_param_0];
	cvta.to.global.u64 	%rd7, %rd22;
	cvta.to.global.u64 	%rd8, %rd21;
	cvta.to.global.u64 	%rd9, %rd24;
	mov.u32 	%r7, %ctaid.x;
	mov.u32 	%r8, %ntid.x;
	mov.u32 	%r9, %tid.x;
	mad.lo.s32 	%r10, %r7, %r8, %r9;
	mul.wide.s32 	%rd10, %r10, 44;
	add.s64 	%rd11, %rd9, %rd10;
	ld.global.nc.f32 	%f1, [%rd11+32];
	ld.global.nc.f32 	%f2, [%rd11+28];
	ld.global.nc.f32 	%f3, [%rd11+20];
	ld.global.nc.f32 	%f4, [%rd11+16];
	ld.global.nc.u32 	%r11, [%rd11+8];
	ld.global.nc.u32 	%r12, [%rd11+4];
	ld.global.nc.u32 	%r13, [%rd11];
	mul.lo.s32 	%r14, %r13, 3;
	mul.wide.s32 	%rd12, %r14, 4;
	add.s64 	%rd13, %rd8, %rd12;
	ld.global.f32 	%f5, [%rd13];
	ld.global.f32 	%f6, [%rd13+4];
	ld.global.f32 	%f7, [%rd13+8];
	mul.lo.s32 	%r15, %r12, 3;
	mul.wide.s32 	%rd14, %r15, 4;
	add.s64 	%rd15, %rd8, %rd14;
	ld.global.f32 	%f8, [%rd15];
	ld.global.f32 	%f9, [%rd15+4];
	ld.global.f32 	%f10, [%rd15+8];
	mul.lo.s32 	%r16, %r11, 3;
	mul.wide.s32 	%rd16, %r16, 4;
	add.s64 	%rd17, %rd8, %rd16;
	ld.global.f32 	%f11, [%rd17];
	ld.global.f32 	%f12, [%rd17+4];
	ld.global.f32 	%f13, [%rd17+8];
	sub.f32 	%f14, %f8, %f5;
	sub.f32 	%f15, %f9, %f6;
	sub.f32 	%f16, %f10, %f7;
	sub.f32 	%f17, %f11, %f5;
	sub.f32 	%f18, %f12, %f6;
	sub.f32 	%f19, %f13, %f7;
	mul.f32 	%f20, %f15, %f15;
	fma.rn.f32 	%f21, %f14, %f14, %f20;
	fma.rn.f32 	%f22, %f16, %f16, %f21;
	sqrt.rn.f32 	%f23, %f22;
	mul.f32 	%f24, %f18, %f18;
	fma.rn.f32 	%f25, %f17, %f17, %f24;
	fma.rn.f32 	%f26, %f19, %f19, %f25;
	sqrt.rn.f32 	%f27, %f26;
	add.f32 	%f28, %f23, 0f2EDBE6FF;
	rcp.rn.f32 	%f29, %f28;
	add.f32 	%f30, %f27, 0f2EDBE6FF;
	rcp.rn.f32 	%f31, %f30;
	mul.f32 	%f32, %f14, %f29;
	mul.f32 	%f33, %f15, %f29;
	mul.f32 	%f34, %f16, %f29;
	mul.f32 	%f35, %f17, %f31;
	mul.f32 	%f36, %f18, %f31;
	mul.f32 	%f37, %f19, %f31;
	mul.f32 	%f38, %f33, %f36;
	fma.rn.f32 	%f39, %f32, %f35, %f38;
	fma.rn.f32 	%f40, %f34, %f37, %f39;
	add.f32 	%f41, %f1, %f2;
	mul.f32 	%f42, %f2, %f40;
	sub.f32 	%f43, %f23, %f4;
	sub.f32 	%f44, %f27, %f3;
	mul.f32 	%f45, %f41, %f41;
	mul.f32 	%f46, %f42, %f42;
	sub.f32 	%f47, %f45, %f46;
	add.f32 	%f48, %f47, 0f2EDBE6FF;
	rcp.rn.f32 	%f49, %f48;
	mul.f32 	%f50, %f41, %f43;
	mul.f32 	%f51, %f44, %f42;
	sub.f32 	%f52, %f50, %f51;
	mul.f32 	%f53, %f52, %f49;
	mul.f32 	%f54, %f41, %f44;
	mul.f32 	%f55, %f43, %f42;
	sub.f32 	%f56, %f54, %f55;
	mul.f32 	%f57, %f56, %f49;
	mul.f32 	%f58, %f35, %f57;
	fma.rn.f32 	%f59, %f32, %f53, %f58;
	mul.f32 	%f60, %f36, %f57;
	fma.rn.f32 	%f61, %f33, %f53, %f60;
	mul.f32 	%f62, %f37, %f57;
	fma.rn.f32 	%f63, %f34, %f53, %f62;
	neg.f32 	%f64, %f1;
	mul.f32 	%f65, %f53, %f64;
	mul.f32 	%f66, %f57, %f64;
	fma.rn.f32 	%f67, %f2, %f59, %f5;
	st.global.f32 	[%rd13], %f67;
	fma.rn.f32 	%f68, %f2, %f61, %f6;
	st.global.f32 	[%rd13+4], %f68;
	fma.rn.f32 	%f69, %f2, %f63, %f7;
	st.global.f32 	[%rd13+8], %f69;
	ld.global.f32 	%f70, [%rd15];
	fma.rn.f32 	%f71, %f32, %f65, %f70;
	st.global.f32 	[%rd15], %f71;
	ld.global.f32 	%f72, [%rd15+4];
	fma.rn.f32 	%f73, %f33, %f65, %f72;
	st.global.f32 	[%rd15+4], %f73;
	ld.global.f32 	%f74, [%rd15+8];
	fma.rn.f32 	%f75, %f34, %f65, %f74;
	st.global.f32 	[%rd15+8], %f75;
	ld.global.f32 	%f76, [%rd17];
	fma.rn.f32 	%f77, %f35, %f66, %f76;
	st.global.f32 	[%rd17], %f77;
	ld.global.f32 	%f78, [%rd17+4];
	fma.rn.f32 	%f79, %f36, %f66, %f78;
	st.global.f32 	[%rd17+4], %f79;
	ld.global.f32 	%f80, [%rd17+8];
	fma.rn.f32 	%f81, %f37, %f66, %f80;
	st.global.f32 	[%rd17+8], %f81;
	add.s64 	%rd18, %rd7, %rd12;
	ld.global.f32 	%f82, [%rd18];
	ld.global.f32 	%f83, [%rd18+4];
	ld.global.f32 	%f84, [%rd18+8];
	add.s64 	%rd19, %rd7, %rd14;
	ld.global.f32 	%f85, [%rd19];
	ld.global.f32 	%f86, [%rd19+4];
	ld.global.f32 	%f87, [%rd19+8];
	add.s64 	%rd20, %rd7, %rd16;
	ld.global.f32 	%f88, [%rd20];
	ld.global.f32 	%f89, [%rd20+4];
	ld.global.f32 	%f90, [%rd20+8];
	sub.f32 	%f91, %f85, %f82;
	sub.f32 	%f92, %f86, %f83;
	sub.f32 	%f93, %f87, %f84;
	sub.f32 	%f94, %f88, %f82;
	sub.f32 	%f95, %f89, %f83;
	sub.f32 	%f96, %f90, %f84;
	mul.f32 	%f97, %f33, %f92;
	fma.rn.f32 	%f98, %f32, %f91, %f97;
	fma.rn.f32 	%f99, %f34, %f93, %f98;
	mul.f32 	%f100, %f36, %f95;
	fma.rn.f32 	%f101, %f35, %f94, %f100;
	fma.rn.f32 	%f102, %f37, %f96, %f101;
	mul.f32 	%f103, %f41, %f99;
	mul.f32 	%f104, %f42, %f102;
	sub.f32 	%f105, %f103, %f104;
	mul.f32 	%f106, %f49, %f105;
	mul.f32 	%f107, %f41, %f102;
	mul.f32 	%f108, %f42, %f99;
	sub.f32 	%f109, %f107, %f108;
	mul.f32 	%f110, %f49, %f109;
	mul.f32 	%f111, %f35, %f110;
	fma.rn.f32 	%f112, %f32, %f106, %f111;
	fma.rn.f32 	%f113, %f2, %f112, %f82;
	st.global.f32 	[%rd18], %f113;
	mul.f32 	%f114, %f36, %f110;
	fma.rn.f32 	%f115, %f33, %f106, %f114;
	fma.rn.f32 	%f116, %f2, %f115, %f83;
	st.global.f32 	[%rd18+4], %f116;
	mul.f32 	%f117, %f37, %f110;
	fma.rn.f32 	%f118, %f34, %f106, %f117;
	fma.rn.f32 	%f119, %f2, %f118, %f84;
	st.global.f32 	[%rd18+8], %f119;
	mul.f32 	%f120, %f1, %f106;
	mul.f32 	%f121, %f32, %f120;
	ld.global.f32 	%f122, [%rd19];
	sub.f32 	%f123, %f122, %f121;
	st.global.f32 	[%rd19], %f123;
	mul.f32 	%f124, %f33, %f120;
	ld.global.f32 	%f125, [%rd19+4];
	sub.f32 	%f126, %f125, %f124;
	st.global.f32 	[%rd19+4], %f126;
	mul.f32 	%f127, %f34, %f120;
	ld.global.f32 	%f128, [%rd19+8];
	sub.f32 	%f129, %f128, %f127;
	st.global.f32 	[%rd19+8], %f129;
	mul.f32 	%f130, %f1, %f110;
	mul.f32 	%f131, %f35, %f130;
	ld.global.f32 	%f132, [%rd20];
	sub.f32 	%f133, %f132, %f131;
	st.global.f32 	[%rd20], %f133;
	mul.f32 	%f134, %f36, %f130;
	ld.global.f32 	%f135, [%rd20+4];
	sub.f32 	%f136, %f135, %f134;
	st.global.f32 	[%rd20+4], %f136;
	mul.f32 	%f137, %f37, %f130;
	ld.global.f32 	%f138, [%rd20+8];
	sub.f32 	%f139, %f138, %f137;
	st.global.f32 	[%rd20+8], %f139;
$L__BB1_3:
	ret;

}
	// .globl	constrain_ch3
.visible .entry constrain_ch3(
	.param .u64 .ptr .align 1 constrain_ch3_param_0,
	.param .u64 .ptr .align 1 constrain_ch3_param_1,
	.param .u64 .ptr .align 1 constrain_ch3_param_2,
	.param .u32 constrain_ch3_param_3,
	.param .f32 constrain_ch3_param_4
)
{
	.reg .pred 	%p<3>;
	.reg .b32 	%r<19>;
	.reg .b32 	%f<249>;
	.reg .b64 	%rd<28>;

	ld.param.u32 	%r2, [constrain_ch3_param_3];
	mov.u32 	%r3, %ctaid.x;
	mov.u32 	%r4, %ntid.x;
	mov.u32 	%r5, %tid.x;
	mad.lo.s32 	%r1, %r3, %r4, %r5;
	setp.ge.s32 	%p1, %r1, %r2;
	@%p1 bra 	$L__BB2_3;
	ld.param.u64 	%rd26, [constrain_ch3_param_2];
	cvta.to.global.u64 	%rd4, %rd26;
	mul.wide.s32 	%rd5, %r1, 44;
	add.s64 	%rd6, %rd4, %rd5;
	ld.global.nc.u32 	%r6, [%rd6+36];
	setp.ne.s32 	%p2, %r6, 3;
	@%p2 bra 	$L__BB2_3;
	ld.param.u64 	%rd27, [constrain_ch3_param_2];
	ld.param.u64 	%rd25, [constrain_ch3_param_1];
	ld.param.u64 	%rd24, [constrain_ch3_param_0];
	cvta.to.global.u64 	%rd7, %rd25;
	cvta.to.global.u64 	%rd8, %rd24;
	cvta.to.global.u64 	%rd9, %rd27;
	mov.u32 	%r7, %ctaid.x;
	mov.u32 	%r8, %ntid.x;
	mov.u32 	%r9, %tid.x;
	mad.lo.s32 	%r10, %r7, %r8, %r9;
	mul.wide.s32 	%rd10, %r10, 44;
	add.s64 	%rd11, %rd9, %rd10;
	ld.global.nc.f32 	%f1, [%rd11+32];
	ld.global.nc.f32 	%f2, [%rd11+28];
	ld.global.nc.f32 	%f3, [%rd11+24];
	ld.global.nc.f32 	%f4, [%rd11+20];
	ld.global.nc.f32 	%f5, [%rd11+16];
	ld.global.nc.u32 	%r11, [%rd11+12];
	ld.global.nc.u32 	%r12, [%rd11+8];
	ld.global.nc.u32 	%r13, [%rd11+4];
	ld.global.nc.u32 	%r14, [%rd11];
	mul.lo.s32 	%r15, %r14, 3;
	mul.wide.s32 	%rd12, %r15, 4;
	add.s64 	%rd13, %rd8, %rd12;
	ld.global.f32 	%f6, [%rd13];
	ld.global.f32 	%f7, [%rd13+4];
	ld.global.f32 	%f8, [%rd13+8];
	mul.lo.s32 	%r16, %r13, 3;
	mul.wide.s32 	%rd14, %r16, 4;
	add.s64 	%rd15, %rd8, %rd14;
	ld.global.f32 	%f9, [%rd15];
	ld.global.f32 	%f10, [%rd15+4];
	ld.global.f32 	%f11, [%rd15+8];
	mul.lo.s32 	%r17, %r12, 3;
	mul.wide.s32 	%rd16, %r17, 4;
	add.s64 	%rd17, %rd8, %rd16;
	ld.global.f32 	%f12, [%rd17];
	ld.global.f32 	%f13, [%rd17+4];
	ld.global.f32 	%f14, [%rd17+8];
	mul.lo.s32 	%r18, %r11, 3;
	mul.wide.s32 	%rd18, %r18, 4;
	add.s64 	%rd19, %rd8, %rd18;
	ld.global.f32 	%f15, [%rd19];
	ld.global.f32 	%f16, [%rd19+4];
	ld.global.f32 	%f17, [%rd19+8];
	sub.f32 	%f18, %f9, %f6;
	sub.f32 	%f19, %f10, %f7;
	sub.f32 	%f20, %f11, %f8;
	sub.f32 	%f21, %f12, %f6;
	sub.f32 	%f22, %f13, %f7;
	sub.f32 	%f23, %f14, %f8;
	sub.f32 	%f24, %f15, %f6;
	sub.f32 	%f25, %f16, %f7;
	sub.f32 	%f26, %f17, %f8;
	mul.f32 	%f27, %f19, %f19;
	fma.rn.f32 	%f28, %f18, %f18, %f27;
	fma.rn.f32 	%f29, %f20, %f20, %f28;
	sqrt.rn.f32 	%f30, %f29;
	mul.f32 	%f31, %f22, %f22;
	fma.rn.f32 	%f32, %f21, %f21, %f31;
	fma.rn.f32 	%f33, %f23, %f23, %f32;
	sqrt.rn.f32 	%f34, %f33;
	mul.f32 	%f35, %f25, %f25;
	fma.rn.f32 	%f36, %f24, %f24, %f35;
	fma.rn.f32 	%f37, %f26, %f26, %f36;
	sqrt.rn.f32 	%f38, %f37;
	add.f32 	%f39, %f30, 0f2EDBE6FF;
	rcp.rn.f32 	%f40, %f39;
	add.f32 	%f41, %f34, 0f2EDBE6FF;
	rcp.rn.f32 	%f42, %f41;
	add.f32 	%f43, %f38, 0f2EDBE6FF;
	rcp.rn.f32 	%f44, %f43;
	mul.f32 	%f45, %f18, %f40;
	mul.f32 	%f46, %f19, %f40;
	mul.f32 	%f47, %f20, %f40;
	mul.f32 	%f48, %f21, %f42;
	mul.f32 	%f49, %f22, %f42;
	mul.f32 	%f50, %f23, %f42;
	mul.f32 	%f51, %f24, %f44;
	mul.f32 	%f52, %f25, %f44;
	mul.f32 	%f53, %f26, %f44;
	mul.f32 	%f54, %f46, %f49;
	fma.rn.f32 	%f55, %f45, %f48, %f54;
	fma.rn.f32 	%f56, %f47, %f50, %f55;
	mul.f32 	%f57, %f46, %f52;
	fma.rn.f32 	%f58, %f45, %f51, %f57;
	fma.rn.f32 	%f59, %f47, %f53, %f58;
	mul.f32 	%f60, %f49, %f52;
	fma.rn.f32 	%f61, %f48, %f51, %f60;
	fma.rn.f32 	%f62, %f50, %f53, %f61;
	add.f32 	%f63, %f1, %f2;
	mul.f32 	%f64, %f2, %f56;
	mul.f32 	%f65, %f2, %f59;
	mul.f32 	%f66, %f2, %f62;
	sub.f32 	%f67, %f30, %f5;
	sub.f32 	%f68, %f34, %f4;
	sub.f32 	%f69, %f38, %f3;
	mul.f32 	%f70, %f63, %f63;
	mul.f32 	%f71, %f66, %f66;
	sub.f32 	%f72, %f70, %f71;
	mul.f32 	%f73, %f63, %f72;
	mul.f32 	%f74, %f63, %f64;
	mul.f32 	%f75, %f66, %f65;
	sub.f32 	%f76, %f74, %f75;
	mul.f32 	%f77, %f64, %f76;
	sub.f32 	%f78, %f73, %f77;
	mul.f32 	%f79, %f64, %f66;
	mul.f32 	%f80, %f63, %f65;
	sub.f32 	%f81, %f79, %f80;
	fma.rn.f32 	%f82, %f65, %f81, %f78;
	add.f32 	%f83, %f82, 0f2EDBE6FF;
	rcp.rn.f32 	%f84, %f83;
	mul.f32 	%f85, %f67, %f72;
	mul.f32 	%f86, %f63, %f68;
	mul.f32 	%f87, %f69, %f66;
	sub.f32 	%f88, %f86, %f87;
	mul.f32 	%f89, %f64, %f88;
	sub.f32 	%f90, %f85, %f89;
	mul.f32 	%f91, %f68, %f66;
	mul.f32 	%f92, %f63, %f69;
	sub.f32 	%f93, %f91, %f92;
	fma.rn.f32 	%f94, %f65, %f93, %f90;
	mul.f32 	%f95, %f63, %f88;
	mul.f32 	%f96, %f67, %f76;
	sub.f32 	%f97, %f95, %f96;
	mul.f32 	%f98, %f69, %f64;
	mul.f32 	%f99, %f68, %f65;
	sub.f32 	%f100, %f98, %f99;
	fma.rn.f32 	%f101, %f65, %f100, %f97;
	sub.f32 	%f102, %f92, %f91;
	mul.f32 	%f103, %f63, %f102;
	mul.f32 	%f104, %f64, %f100;
	sub.f32 	%f105, %f103, %f104;
	fma.rn.f32 	%f106, %f67, %f81, %f105;
	mul.f32 	%f107, %f94, %f84;
	mul.f32 	%f108, %f101, %f84;
	mul.f32 	%f109, %f106, %f84;
	mul.f32 	%f110, %f48, %f108;
	fma.rn.f32 	%f111, %f45, %f107, %f110;
	fma.rn.f32 	%f112, %f51, %f109, %f111;
	mul.f32 	%f113, %f49, %f108;
	fma.rn.f32 	%f114, %f46, %f107, %f113;
	fma.rn.f32 	%f115, %f52, %f109, %f114;
	mul.f32 	%f116, %f50, %f108;
	fma.rn.f32 	%f117, %f47, %f107, %f116;
	fma.rn.f32 	%f118, %f53, %f109, %f117;
	fma.rn.f32 	%f119, %f2, %f112, %f6;
	st.global.f32 	[%rd13], %f119;
	fma.rn.f32 	%f120, %f2, %f115, %f7;
	st.global.f32 	[%rd13+4], %f120;
	fma.rn.f32 	%f121, %f2, %f118, %f8;
	st.global.f32 	[%rd13+8], %f121;
	mul.f32 	%f122, %f1, %f107;
	mul.f32 	%f123, %f45, %f122;
	ld.global.f32 	%f124, [%rd15];
	sub.f32 	%f125, %f124, %f123;
	st.global.f32 	[%rd15], %f125;
	mul.f32 	%f126, %f46, %f122;
	ld.global.f32 	%f127, [%rd15+4];
	sub.f32 	%f128, %f127, %f126;
	st.global.f32 	[%rd15+4], %f128;
	mul.f32 	%f129, %f47, %f122;
	ld.global.f32 	%f130, [%rd15+8];
	sub.f32 	%f131, %f130, %f129;
	st.global.f32 	[%rd15+8], %f131;
	mul.f32 	%f132, %f1, %f108;
	mul.f32 	%f133, %f48, %f132;
	ld.global.f32 	%f134, [%rd17];
	sub.f32 	%f135, %f134, %f133;
	st.global.f32 	[%rd17], %f135;
	mul.f32 	%f136, %f49, %f132;
	ld.global.f32 	%f137, [%rd17+4];
	sub.f32 	%f138, %f137, %f136;
	st.global.f32 	[%rd17+4], %f138;
	mul.f32 	%f139, %f50, %f132;
	ld.global.f32 	%f140, [%rd17+8];
	sub.f32 	%f141, %f140, %f139;
	st.global.f32 	[%rd17+8], %f141;
	mul.f32 	%f142, %f1, %f109;
	mul.f32 	%f143, %f51, %f142;
	ld.global.f32 	%f144, [%rd19];
	sub.f32 	%f145, %f144, %f143;
	st.global.f32 	[%rd19], %f145;
	mul.f32 	%f146, %f52, %f142;
	ld.global.f32 	%f147, [%rd19+4];
	sub.f32 	%f148, %f147, %f146;
	st.global.f32 	[%rd19+4], %f148;
	mul.f32 	%f149, %f53, %f142;
	ld.global.f32 	%f150, [%rd19+8];
	sub.f32 	%f151, %f150, %f149;
	st.global.f32 	[%rd19+8], %f151;
	add.s64 	%rd20, %rd7, %rd12;
	ld.global.f32 	%f152, [%rd20];
	ld.global.f32 	%f153, [%rd20+4];
	ld.global.f32 	%f154, [%rd20+8];
	add.s64 	%rd21, %rd7, %rd14;
	ld.global.f32 	%f155, [%rd21];
	ld.global.f32 	%f156, [%rd21+4];
	ld.global.f32 	%f157, [%rd21+8];
	add.s64 	%rd22, %rd7, %rd16;
	ld.global.f32 	%f158, [%rd22];
	ld.global.f32 	%f159, [%rd22+4];
	ld.global.f32 	%f160, [%rd22+8];
	add.s64 	%rd23, %rd7, %rd18;
	ld.global.f32 	%f161, [%rd23];
	ld.global.f32 	%f162, [%rd23+4];
	ld.global.f32 	%f163, [%rd23+8];
	sub.f32 	%f164, %f155, %f152;
	sub.f32 	%f165, %f156, %f153;
	sub.f32 	%f166, %f157, %f154;
	sub.f32 	%f167, %f158, %f152;
	sub.f32 	%f168, %f159, %f153;
	sub.f32 	%f169, %f160, %f154;
	sub.f32 	%f170, %f161, %f152;
	sub.f32 	%f171, %f162, %f153;
	sub.f32 	%f172, %f163, %f154;
	mul.f32 	%f173, %f46, %f165;
	fma.rn.f32 	%f174, %f45, %f164, %f173;
	fma.rn.f32 	%f175, %f47, %f166, %f174;
	mul.f32 	%f176, %f49, %f168;
	fma.rn.f32 	%f177, %f48, %f167, %f176;
	fma.rn.f32 	%f178, %f50, %f169, %f177;
	mul.f32 	%f179, %f52, %f171;
	fma.rn.f32 	%f180, %f51, %f170, %f179;
	fma.rn.f32 	%f181, %f53, %f172, %f180;
	mul.f32 	%f182, %f72, %f175;
	mul.f32 	%f183, %f63, %f178;
	mul.f32 	%f184, %f66, %f181;
	sub.f32 	%f185, %f183, %f184;
	mul.f32 	%f186, %f64, %f185;
	sub.f32 	%f187, %f182, %f186;
	mul.f32 	%f188, %f66, %f178;
	mul.f32 	%f189, %f63, %f181;
	sub.f32 	%f190, %f188, %f189;
	fma.rn.f32 	%f191, %f65, %f190, %f187;
	mul.f32 	%f192, %f63, %f185;
	mul.f32 	%f193, %f76, %f175;
	sub.f32 	%f194, %f192, %f193;
	mul.f32 	%f195, %f64, %f181;
	mul.f32 	%f196, %f65, %f178;
	sub.f32 	%f197, %f195, %f196;
	fma.rn.f32 	%f198, %f65, %f197, %f194;
	sub.f32 	%f199, %f189, %f188;
	mul.f32 	%f200, %f63, %f199;
	mul.f32 	%f201, %f64, %f197;
	sub.f32 	%f202, %f200, %f201;
	fma.rn.f32 	%f203, %f81, %f175, %f202;
	mul.f32 	%f204, %f84, %f191;
	mul.f32 	%f205, %f84, %f198;
	mul.f32 	%f206, %f84, %f203;
	mul.f32 	%f207, %f48, %f205;
	fma.rn.f32 	%f208, %f45, %f204, %f207;
	fma.rn.f32 	%f209, %f51, %f206, %f208;
	fma.rn.f32 	%f210, %f2, %f209, %f152;
	st.global.f32 	[%rd20], %f210;
	mul.f32 	%f211, %f49, %f205;
	fma.rn.f32 	%f212, %f46, %f204, %f211;
	fma.rn.f32 	%f213, %f52, %f206, %f212;
	fma.rn.f32 	%f214, %f2, %f213, %f153;
	st.global.f32 	[%rd20+4], %f214;
	mul.f32 	%f215, %f50, %f205;
	fma.rn.f32 	%f216, %f47, %f204, %f215;
	fma.rn.f32 	%f217, %f53, %f206, %f216;
	fma.rn.f32 	%f218, %f2, %f217, %f154;
	st.global.f32 	[%rd20+8], %f218;
	mul.f32 	%f219, %f1, %f204;
	mul.f32 	%f220, %f45, %f219;
	ld.global.f32 	%f221, [%rd21];
	sub.f32 	%f222, %f221, %f220;
	st.global.f32 	[%rd21], %f222;
	mul.f32 	%f223, %f46, %f219;
	ld.global.f32 	%f224, [%rd21+4];
	sub.f32 	%f225, %f224, %f223;
	st.global.f32 	[%rd21+4], %f225;
	mul.f32 	%f226, %f47, %f219;
	ld.global.f32 	%f227, [%rd21+8];
	sub.f32 	%f228, %f227, %f226;
	st.global.f32 	[%rd21+8], %f228;
	mul.f32 	%f229, %f1, %f205;
	mul.f32 	%f230, %f48, %f229;
	ld.global.f32 	%f231, [%rd22];
	sub.f32 	%f232, %f231, %f230;
	st.global.f32 	[%rd22], %f232;
	mul.f32 	%f233, %f49, %f229;
	ld.global.f32 	%f234, [%rd22+4];
	sub.f32 	%f235, %f234, %f233;
	st.global.f32 	[%rd22+4], %f235;
	mul.f32 	%f236, %f50, %f229;
	ld.global.f32 	%f237, [%rd22+8];
	sub.f32 	%f238, %f237, %f236;
	st.global.f32 	[%rd22+8], %f238;
	mul.f32 	%f239, %f1, %f206;
	mul.f32 	%f240, %f51, %f239;
	ld.global.f32 	%f241, [%rd23];
	sub.f32 	%f242, %f241, %f240;
	st.global.f32 	[%rd23], %f242;
	mul.f32 	%f243, %f52, %f239;
	ld.global.f32 	%f244, [%rd23+4];
	sub.f32 	%f245, %f244, %f243;
	st.global.f32 	[%rd23+4], %f245;
	mul.f32 	%f246, %f53, %f239;
	ld.global.f32 	%f247, [%rd23+8];
	sub.f32 	%f248, %f247, %f246;
	st.global.f32 	[%rd23+8], %f248;
$L__BB2_3:
	ret;

}
	// .globl	constrain_h_bonds_unified
.visible .entry constrain_h_bonds_unified(
	.param .u64 .ptr .align 1 constrain_h_bonds_unified_param_0,
	.param .u64 .ptr .align 1 constrain_h_bonds_unified_param_1,
	.param .u64 .ptr .align 1 constrain_h_bonds_unified_param_2,
	.param .u32 constrain_h_bonds_unified_param_3,
	.param .f32 constrain_h_bonds_unified_param_4
)
{
	.reg .pred 	%p<5>;
	.reg .b32 	%r<24>;
	.reg .b32 	%f<456>;
	.reg .b64 	%rd<49>;

	ld.param.u64 	%rd3, [constrain_h_bonds_unified_param_0];
	ld.param.u64 	%rd4, [constrain_h_bonds_unified_param_1];
	ld.param.u32 	%r5, [constrain_h_bonds_unified_param_3];
	cvta.to.global.u64 	%rd1, %rd4;
	cvta.to.global.u64 	%rd2, %rd3;
	mov.u32 	%r6, %ctaid.x;
	mov.u32 	%r7, %ntid.x;
	mov.u32 	%r8, %tid.x;
	mad.lo.s32 	%r1, %r6, %r7, %r8;
	setp.ge.s32 	%p1, %r1, %r5;
	@%p1 bra 	$L__BB3_7;
	ld.param.u64 	%rd47, [constrain_h_bonds_unified_param_2];
	cvta.to.global.u64 	%rd6, %rd47;
	mul.wide.s32 	%rd7, %r1, 44;
	add.s64 	%rd8, %rd6, %rd7;
	ld.global.nc.u32 	%r2, [%rd8];
	ld.global.nc.u32 	%r3, [%rd8+4];
	ld.global.nc.u32 	%r4, [%rd8+8];
	ld.global.nc.f32 	%f1, [%rd8+16];
	ld.global.nc.f32 	%f2, [%rd8+20];
	ld.global.nc.f32 	%f3, [%rd8+28];
	ld.global.nc.f32 	%f4, [%rd8+32];
	ld.global.nc.u32 	%r9, [%rd8+36];
	setp.eq.s32 	%p2, %r9, 3;
	@%p2 bra 	$L__BB3_6;
	setp.eq.s32 	%p3, %r9, 2;
	@%p3 bra 	$L__BB3_5;
	setp.ne.s32 	%p4, %r9, 1;
	@%p4 bra 	$L__BB3_7;
	add.f32 	%f384, %f3, %f4;
	mul.lo.s32 	%r22, %r2, 3;
	mul.wide.s32 	%rd37, %r22, 4;
	add.s64 	%rd38, %rd2, %rd37;
	ld.global.f32 	%f385, [%rd38];
	ld.global.f32 	%f386, [%rd38+4];
	ld.global.f32 	%f387, [%rd38+8];
	mul.lo.s32 	%r23, %r3, 3;
	mul.wide.s32 	%rd39, %r23, 4;
	add.s64 	%rd40, %rd2, %rd39;
	ld.global.f32 	%f388, [%rd40];
	ld.global.f32 	%f389, [%rd40+4];
	ld.global.f32 	%f390, [%rd40+8];
	sub.f32 	%f391, %f388, %f385;
	sub.f32 	%f392, %f389, %f386;
	sub.f32 	%f393, %f390, %f387;
	mul.f32 	%f394, %f392, %f392;
	fma.rn.f32 	%f395, %f391, %f391, %f394;
	fma.rn.f32 	%f396, %f393, %f393, %f395;
	sqrt.rn.f32 	%f397, %f396;
	sub.f32 	%f398, %f397, %f1;
	div.rn.f32 	%f399, %f398, %f384;
	add.f32 	%f400, %f397, 0f2EDBE6FF;
	rcp.rn.f32 	%f401, %f400;
	mul.f32 	%f402, %f391, %f401;
	mul.f32 	%f403, %f392, %f401;
	mul.f32 	%f404, %f393, %f401;
	mul.f32 	%f405, %f399, %f402;
	fma.rn.f32 	%f406, %f3, %f405, %f385;
	st.global.f32 	[%rd38], %f406;
	mul.f32 	%f407, %f399, %f403;
	fma.rn.f32 	%f408, %f3, %f407, %f386;
	st.global.f32 	[%rd38+4], %f408;
	mul.f32 	%f409, %f399, %f404;
	fma.rn.f32 	%f410, %f3, %f409, %f387;
	st.global.f32 	[%rd38+8], %f410;
	mul.f32 	%f411, %f4, %f405;
	ld.global.f32 	%f412, [%rd40];
	sub.f32 	%f413, %f412, %f411;
	st.global.f32 	[%rd40], %f413;
	mul.f32 	%f414, %f4, %f407;
	ld.global.f32 	%f415, [%rd40+4];
	sub.f32 	%f416, %f415, %f414;
	st.global.f32 	[%rd40+4], %f416;
	mul.f32 	%f417, %f4, %f409;
	ld.global.f32 	%f418, [%rd40+8];
	sub.f32 	%f419, %f418, %f417;
	st.global.f32 	[%rd40+8], %f419;
	add.s64 	%rd41, %rd1, %rd37;
	ld.global.f32 	%f420, [%rd41];
	ld.global.f32 	%f421, [%rd41+4];
	ld.global.f32 	%f422, [%rd41+8];
	add.s64 	%rd42, %rd1, %rd39;
	ld.global.f32 	%f423, [%rd42];
	ld.global.f32 	%f424, [%rd42+4];
	ld.global.f32 	%f425, [%rd42+8];
	sub.f32 	%f426, %f423, %f420;
	sub.f32 	%f427, %f424, %f421;
	sub.f32 	%f428, %f425, %f422;
	mul.f32 	%f429, %f403, %f427;
	fma.rn.f32 	%f430, %f402, %f426, %f429;
	fma.rn.f32 	%f431, %f404, %f428, %f430;
	mul.f32 	%f432, %f402, %f431;
	mul.f32 	%f433, %f3, %f432;
	div.rn.f32 	%f434, %f433, %f384;
	add.f32 	%f435, %f420, %f434;
	st.global.f32 	[%rd41], %f435;
	mul.f32 	%f436, %f403, %f431;
	mul.f32 	%f437, %f3, %f436;
	div.rn.f32 	%f438, %f437, %f384;
	add.f32 	%f439, %f421, %f438;
	st.global.f32 	[%rd41+4], %f439;
	mul.f32 	%f440, %f404, %f431;
	mul.f32 	%f441, %f3, %f440;
	div.rn.f32 	%f442, %f441, %f384;
	add.f32 	%f443, %f422, %f442;
	st.global.f32 	[%rd41+8], %f443;
	mul.f32 	%f444, %f4, %f432;
	div.rn.f32 	%f445, %f444, %f384;
	ld.global.f32 	%f446, [%rd42];
	sub.f32 	%f447, %f446, %f445;
	st.global.f32 	[%rd42], %f447;
	mul.f32 	%f448, %f4, %f436;
	div.rn.f32 	%f449, %f448, %f384;
	ld.global.f32 	%f450, [%rd42+4];
	sub.f32 	%f451, %f450, %f449;
	st.global.f32 	[%rd42+4], %f451;
	mul.f32 	%f452, %f4, %f440;
	div.rn.f32 	%f453, %f452, %f384;
	ld.global.f32 	%f454, [%rd42+8];
	sub.f32 	%f455, %f454, %f453;
	st.global.f32 	[%rd42+8], %f455;
	bra.uni 	$L__BB3_7;
$L__BB3_5:
	ld.param.u64 	%rd46, [constrain_h_bonds_unified_param_1];
	ld.param.u64 	%rd44, [constrain_h_bonds_unified_param_0];
	mul.lo.s32 	%r19, %r2, 3;
	cvta.to.global.u64 	%rd26, %rd44;
	mul.wide.s32 	%rd27, %r19, 4;
	add.s64 	%rd28, %rd26, %rd27;
	ld.global.f32 	%f246, [%rd28];
	ld.global.f32 	%f247, [%rd28+4];
	ld.global.f32 	%f248, [%rd28+8];
	mul.lo.s32 	%r20, %r3, 3;
	mul.wide.s32 	%rd29, %r20, 4;
	add.s64 	%rd30, %rd26, %rd29;
	ld.global.f32 	%f249, [%rd30];
	ld.global.f32 	%f250, [%rd30+4];
	ld.global.f32 	%f251, [%rd30+8];
	mul.lo.s32 	%r21, %r4, 3;
	mul.wide.s32 	%rd31, %r21, 4;
	add.s64 	%rd32, %rd26, %rd31;
	ld.global.f32 	%f252, [%rd32];
	ld.global.f32 	%f253, [%rd32+4];
	ld.global.f32 	%f254, [%rd32+8];
	sub.f32 	%f255, %f249, %f246;
	sub.f32 	%f256, %f250, %f247;
	sub.f32 	%f257, %f251, %f248;
	sub.f32 	%f258, %f252, %f246;
	sub.f32 	%f259, %f253, %f247;
	sub.f32 	%f260, %f254, %f248;
	mul.f32 	%f261, %f256, %f256;
	fma.rn.f32 	%f262, %f255, %f255, %f261;
	fma.rn.f32 	%f263, %f257, %f257, %f262;
	sqrt.rn.f32 	%f264, %f263;
	mul.f32 	%f265, %f259, %f259;
	fma.rn.f32 	%f266, %f258, %f258, %f265;
	fma.rn.f32 	%f267, %f260, %f260, %f266;
	sqrt.rn.f32 	%f268, %f267;
	add.f32 	%f269, %f264, 0f2EDBE6FF;
	div.rn.f32 	%f270, %f255, %f269;
	div.rn.f32 	%f271, %f256, %f269;
	div.rn.f32 	%f272, %f257, %f269;
	add.f32 	%f273, %f268, 0f2EDBE6FF;
	div.rn.f32 	%f274, %f258, %f273;
	div.rn.f32 	%f275, %f259, %f273;
	div.rn.f32 	%f276, %f260, %f273;
	mul.f32 	%f277, %f271, %f275;
	fma.rn.f32 	%f278, %f270, %f274, %f277;
	fma.rn.f32 	%f279, %f272, %f276, %f278;
	add.f32 	%f280, %f3, %f4;
	mul.f32 	%f281, %f3, %f279;
	mul.f32 	%f282, %f280, %f280;
	mul.f32 	%f283, %f281, %f281;
	sub.f32 	%f284, %f282, %f283;
	add.f32 	%f285, %f284, 0f2EDBE6FF;
	rcp.rn.f32 	%f286, %f285;
	sub.f32 	%f287, %f264, %f1;
	sub.f32 	%f288, %f268, %f2;
	mul.f32 	%f289, %f280, %f287;
	mul.f32 	%f290, %f288, %f281;
	sub.f32 	%f291, %f289, %f290;
	mul.f32 	%f292, %f291, %f286;
	mul.f32 	%f293, %f280, %f288;
	mul.f32 	%f294, %f287, %f281;
	sub.f32 	%f295, %f293, %f294;
	mul.f32 	%f296, %f295, %f286;
	mul.f32 	%f297, %f274, %f296;
	fma.rn.f32 	%f298, %f270, %f292, %f297;
	fma.rn.f32 	%f299, %f3, %f298, %f246;
	st.global.f32 	[%rd28], %f299;
	mul.f32 	%f300, %f275, %f296;
	fma.rn.f32 	%f301, %f271, %f292, %f300;
	fma.rn.f32 	%f302, %f3, %f301, %f247;
	st.global.f32 	[%rd28+4], %f302;
	mul.f32 	%f303, %f276, %f296;
	fma.rn.f32 	%f304, %f272, %f292, %f303;
	fma.rn.f32 	%f305, %f3, %f304, %f248;
	st.global.f32 	[%rd28+8], %f305;
	mul.f32 	%f306, %f4, %f292;
	mul.f32 	%f307, %f270, %f306;
	ld.global.f32 	%f308, [%rd30];
	sub.f32 	%f309, %f308, %f307;
	st.global.f32 	[%rd30], %f309;
	mul.f32 	%f310, %f271, %f306;
	ld.global.f32 	%f311, [%rd30+4];
	sub.f32 	%f312, %f311, %f310;
	st.global.f32 	[%rd30+4], %f312;
	mul.f32 	%f313, %f272, %f306;
	ld.global.f32 	%f314, [%rd30+8];
	sub.f32 	%f315, %f314, %f313;
	st.global.f32 	[%rd30+8], %f315;
	mul.f32 	%f316, %f4, %f296;
	mul.f32 	%f317, %f274, %f316;
	ld.global.f32 	%f318, [%rd32];
	sub.f32 	%f319, %f318, %f317;
	st.global.f32 	[%rd32], %f319;
	mul.f32 	%f320, %f275, %f316;
	ld.global.f32 	%f321, [%rd32+4];
	sub.f32 	%f322, %f321, %f320;
	st.global.f32 	[%rd32+4], %f322;
	mul.f32 	%f323, %f276, %f316;
	ld.global.f32 	%f324, [%rd32+8];
	sub.f32 	%f325, %f324, %f323;
	st.global.f32 	[%rd32+8], %f325;
	cvta.to.global.u64 	%rd33, %rd46;
	add.s64 	%rd34, %rd33, %rd27;
	ld.global.f32 	%f326, [%rd34];
	ld.global.f32 	%f327, [%rd34+4];
	ld.global.f32 	%f328, [%rd34+8];
	add.s64 	%rd35, %rd33, %rd29;
	ld.global.f32 	%f329, [%rd35];
	ld.global.f32 	%f330, [%rd35+4];
	ld.global.f32 	%f331, [%rd35+8];
	add.s64 	%rd36, %rd33, %rd31;
	ld.global.f32 	%f332, [%rd36];
	ld.global.f32 	%f333, [%rd36+4];
	ld.global.f32 	%f334, [%rd36+8];
	sub.f32 	%f335, %f329, %f326;
	sub.f32 	%f336, %f330, %f327;
	mul.f32 	%f337, %f271, %f336;
	fma.rn.f32 	%f338, %f270, %f335, %f337;
	sub.f32 	%f339, %f331, %f328;
	fma.rn.f32 	%f340, %f272, %f339, %f338;
	sub.f32 	%f341, %f332, %f326;
	sub.f32 	%f342, %f333, %f327;
	mul.f32 	%f343, %f275, %f342;
	fma.rn.f32 	%f344, %f274, %f341, %f343;
	sub.f32 	%f345, %f334, %f328;
	fma.rn.f32 	%f346, %f276, %f345, %f344;
	mul.f32 	%f347, %f280, %f340;
	mul.f32 	%f348, %f281, %f346;
	sub.f32 	%f349, %f347, %f348;
	mul.f32 	%f350, %f286, %f349;
	mul.f32 	%f351, %f280, %f346;
	mul.f32 	%f352, %f281, %f340;
	sub.f32 	%f353, %f351, %f352;
	mul.f32 	%f354, %f286, %f353;
	mul.f32 	%f355, %f274, %f354;
	fma.rn.f32 	%f356, %f270, %f350, %f355;
	fma.rn.f32 	%f357, %f3, %f356, %f326;
	st.global.f32 	[%rd34], %f357;
	mul.f32 	%f358, %f275, %f354;
	fma.rn.f32 	%f359, %f271, %f350, %f358;
	fma.rn.f32 	%f360, %f3, %f359, %f327;
	st.global.f32 	[%rd34+4], %f360;
	mul.f32 	%f361, %f276, %f354;
	fma.rn.f32 	%f362, %f272, %f350, %f361;
	fma.rn.f32 	%f363, %f3, %f362, %f328;
	st.global.f32 	[%rd34+8], %f363;
	mul.f32 	%f364, %f4, %f350;
	mul.f32 	%f365, %f270, %f364;
	ld.global.f32 	%f366, [%rd35];
	sub.f32 	%f367, %f366, %f365;
	st.global.f32 	[%rd35], %f367;
	mul.f32 	%f368, %f271, %f364;
	ld.global.f32 	%f369, [%rd35+4];
	sub.f32 	%f370, %f369, %f368;
	st.global.f32 	[%rd35+4], %f370;
	mul.f32 	%f371, %f272, %f364;
	ld.global.f32 	%f372, [%rd35+8];
	sub.f32 	%f373, %f372, %f371;
	st.global.f32 	[%rd35+8], %f373;
	mul.f32 	%f374, %f4, %f354;
	mul.f32 	%f375, %f274, %f374;
	ld.global.f32 	%f376, [%rd36];
	sub.f32 	%f377, %f376, %f375;
	st.global.f32 	[%rd36], %f377;
	mul.f32 	%f378, %f275, %f374;
	ld.global.f32 	%f379, [%rd36+4];
	sub.f32 	%f380, %f379, %f378;
	st.global.f32 	[%rd36+4], %f380;
	mul.f32 	%f381, %f276, %f374;
	ld.global.f32 	%f382, [%rd36+8];
	sub.f32 	%f383, %f382, %f381;
	st.global.f32 	[%rd36+8], %f383;
	bra.uni 	$L__BB3_7;
$L__BB3_6:
	ld.param.u64 	%rd48, [constrain_h_bonds_unified_param_2];
	ld.param.u64 	%rd45, [constrain_h_bonds_unified_param_1];
	ld.param.u64 	%rd43, [constrain_h_bonds_unified_param_0];
	cvta.to.global.u64 	%rd9, %rd48;
	mov.u32 	%r10, %ctaid.x;
	mov.u32 	%r11, %ntid.x;
	mov.u32 	%r12, %tid.x;
	mad.lo.s32 	%r13, %r10, %r11, %r12;
	mul.wide.s32 	%rd10, %r13, 44;
	add.s64 	%rd11, %rd9, %rd10;
	ld.global.nc.f32 	%f5, [%rd11+24];
	ld.global.nc.u32 	%r14, [%rd11+12];
	mul.lo.s32 	%r15, %r2, 3;
	cvta.to.global.u64 	%rd12, %rd43;
	mul.wide.s32 	%rd13, %r15, 4;
	add.s64 	%rd14, %rd12, %rd13;
	ld.global.f32 	%f6, [%rd14];
	ld.global.f32 	%f7, [%rd14+4];
	ld.global.f32 	%f8, [%rd14+8];
	mul.lo.s32 	%r16, %r3, 3;
	mul.wide.s32 	%rd15, %r16, 4;
	add.s64 	%rd16, %rd12, %rd15;
	ld.global.f32 	%f9, [%rd16];
	ld.global.f32 	%f10, [%rd16+4];
	ld.global.f32 	%f11, [%rd16+8];
	mul.lo.s32 	%r17, %r4, 3;
	mul.wide.s32 	%rd17, %r17, 4;
	add.s64 	%rd18, %rd12, %rd17;
	ld.global.f32 	%f12, [%rd18];
	ld.global.f32 	%f13, [%rd18+4];
	ld.global.f32 	%f14, [%rd18+8];
	mul.lo.s32 	%r18, %r14, 3;
	mul.wide.s32 	%rd19, %r18, 4;
	add.s64 	%rd20, %rd12, %rd19;
	ld.global.f32 	%f15, [%rd20];
	ld.global.f32 	%f16, [%rd20+4];
	ld.global.f32 	%f17, [%rd20+8];
	sub.f32 	%f18, %f9, %f6;
	sub.f32 	%f19, %f10, %f7;
	sub.f32 	%f20, %f11, %f8;
	sub.f32 	%f21, %f12, %f6;
	sub.f32 	%f22, %f13, %f7;
	sub.f32 	%f23, %f14, %f8;
	sub.f32 	%f24, %f15, %f6;
	sub.f32 	%f25, %f16, %f7;
	sub.f32 	%f26, %f17, %f8;
	mul.f32 	%f27, %f19, %f19;
	fma.rn.f32 	%f28, %f18, %f18, %f27;
	fma.rn.f32 	%f29, %f20, %f20, %f28;
	sqrt.rn.f32 	%f30, %f29;
	add.f32 	%f31, %f30, 0f2EDBE6FF;
	mul.f32 	%f32, %f22, %f22;
	fma.rn.f32 	%f33, %f21, %f21, %f32;
	fma.rn.f32 	%f34, %f23, %f23, %f33;
	sqrt.rn.f32 	%f35, %f34;
	add.f32 	%f36, %f35, 0f2EDBE6FF;
	mul.f32 	%f37, %f25, %f25;
	fma.rn.f32 	%f38, %f24, %f24, %f37;
	fma.rn.f32 	%f39, %f26, %f26, %f38;
	sqrt.rn.f32 	%f40, %f39;
	add.f32 	%f41, %f40, 0f2EDBE6FF;
	div.rn.f32 	%f42, %f18, %f31;
	div.rn.f32 	%f43, %f19, %f31;
	div.rn.f32 	%f44, %f20, %f31;
	div.rn.f32 	%f45, %f21, %f36;
	div.rn.f32 	%f46, %f22, %f36;
	div.rn.f32 	%f47, %f23, %f36;
	div.rn.f32 	%f48, %f24, %f41;
	div.rn.f32 	%f49, %f25, %f41;
	div.rn.f32 	%f50, %f26, %f41;
	mul.f32 	%f51, %f43, %f46;
	fma.rn.f32 	%f52, %f42, %f45, %f51;
	fma.rn.f32 	%f53, %f44, %f47, %f52;
	mul.f32 	%f54, %f43, %f49;
	fma.rn.f32 	%f55, %f42, %f48, %f54;
	fma.rn.f32 	%f56, %f44, %f50, %f55;
	mul.f32 	%f57, %f46, %f49;
	fma.rn.f32 	%f58, %f45, %f48, %f57;
	fma.rn.f32 	%f59, %f47, %f50, %f58;
	add.f32 	%f60, %f3, %f4;
	mul.f32 	%f61, %f3, %f53;
	mul.f32 	%f62, %f3, %f56;
	mul.f32 	%f63, %f3, %f59;
	mul.f32 	%f64, %f60, %f60;
	mul.f32 	%f65, %f63, %f63;
	sub.f32 	%f66, %f64, %f65;
	mul.f32 	%f67, %f60, %f66;
	mul.f32 	%f68, %f60, %f61;
	mul.f32 	%f69, %f63, %f62;
	sub.f32 	%f70, %f68, %f69;
	mul.f32 	%f71, %f61, %f70;
	sub.f32 	%f72, %f67, %f71;
	mul.f32 	%f73, %f61, %f63;
	mul.f32 	%f74, %f60, %f62;
	sub.f32 	%f75, %f73, %f74;
	fma.rn.f32 	%f76, %f62, %f75, %f72;
	add.f32 	%f77, %f76, 0f2EDBE6FF;
	rcp.rn.f32 	%f78, %f77;
	sub.f32 	%f79, %f31, %f1;
	sub.f32 	%f80, %f36, %f2;
	sub.f32 	%f81, %f41, %f5;
	mul.f32 	%f82, %f79, %f66;
	mul.f32 	%f83, %f60, %f80;
	mul.f32 	%f84, %f81, %f63;
	sub.f32 	%f85, %f83, %f84;
	mul.f32 	%f86, %f61, %f85;
	sub.f32 	%f87, %f82, %f86;
	mul.f32 	%f88, %f80, %f63;
	mul.f32 	%f89, %f60, %f81;
	sub.f32 	%f90, %f88, %f89;
	fma.rn.f32 	%f91, %f62, %f90, %f87;
	mul.f32 	%f92, %f60, %f85;
	mul.f32 	%f93, %f79, %f70;
	sub.f32 	%f94, %f92, %f93;
	mul.f32 	%f95, %f81, %f61;
	mul.f32 	%f96, %f80, %f62;
	sub.f32 	%f97, %f95, %f96;
	fma.rn.f32 	%f98, %f62, %f97, %f94;
	sub.f32 	%f99, %f89, %f88;
	mul.f32 	%f100, %f60, %f99;
	mul.f32 	%f101, %f61, %f97;
	sub.f32 	%f102, %f100, %f101;
	fma.rn.f32 	%f103, %f79, %f75, %f102;
	mul.f32 	%f104, %f91, %f78;
	mul.f32 	%f105, %f98, %f78;
	mul.f32 	%f106, %f103, %f78;
	mul.f32 	%f107, %f45, %f105;
	fma.rn.f32 	%f108, %f42, %f104, %f107;
	fma.rn.f32 	%f109, %f48, %f106, %f108;
	fma.rn.f32 	%f110, %f3, %f109, %f6;
	st.global.f32 	[%rd14], %f110;
	mul.f32 	%f111, %f46, %f105;
	fma.rn.f32 	%f112, %f43, %f104, %f111;
	fma.rn.f32 	%f113, %f49, %f106, %f112;
	fma.rn.f32 	%f114, %f3, %f113, %f7;
	st.global.f32 	[%rd14+4], %f114;
	mul.f32 	%f115, %f47, %f105;
	fma.rn.f32 	%f116, %f44, %f104, %f115;
	fma.rn.f32 	%f117, %f50, %f106, %f116;
	fma.rn.f32 	%f118, %f3, %f117, %f8;
	st.global.f32 	[%rd14+8], %f118;
	mul.f32 	%f119, %f4, %f104;
	mul.f32 	%f120, %f42, %f119;
	ld.global.f32 	%f121, [%rd16];
	sub.f32 	%f122, %f121, %f120;
	st.global.f32 	[%rd16], %f122;
	mul.f32 	%f123, %f43, %f119;
	ld.global.f32 	%f124, [%rd16+4];
	sub.f32 	%f125, %f124, %f123;
	st.global.f32 	[%rd16+4], %f125;
	mul.f32 	%f126, %f44, %f119;
	ld.global.f32 	%f127, [%rd16+8];
	sub.f32 	%f128, %f127, %f126;
	st.global.f32 	[%rd16+8], %f128;
	mul.f32 	%f129, %f4, %f105;
	mul.f32 	%f130, %f45, %f129;
	ld.global.f32 	%f131, [%rd18];
	sub.f32 	%f132, %f131, %f130;
	st.global.f32 	[%rd18], %f132;
	mul.f32 	%f133, %f46, %f129;
	ld.global.f32 	%f134, [%rd18+4];
	sub.f32 	%f135, %f134, %f133;
	st.global.f32 	[%rd18+4], %f135;
	mul.f32 	%f136, %f47, %f129;
	ld.global.f32 	%f137, [%rd18+8];
	sub.f32 	%f138, %f137, %f136;
	st.global.f32 	[%rd18+8], %f138;
	mul.f32 	%f139, %f4, %f106;
	mul.f32 	%f140, %f48, %f139;
	ld.global.f32 	%f141, [%rd20];
	sub.f32 	%f142, %f141, %f140;
	st.global.f32 	[%rd20], %f142;
	mul.f32 	%f143, %f49, %f139;
	ld.global.f32 	%f144, [%rd20+4];
	sub.f32 	%f145, %f144, %f143;
	st.global.f32 	[%rd20+4], %f145;
	mul.f32 	%f146, %f50, %f139;
	ld.global.f32 	%f147, [%rd20+8];
	sub.f32 	%f148, %f147, %f146;
	st.global.f32 	[%rd20+8], %f148;
	cvta.to.global.u64 	%rd21, %rd45;
	add.s64 	%rd22, %rd21, %rd13;
	ld.global.f32 	%f149, [%rd22];
	ld.global.f32 	%f150, [%rd22+4];
	ld.global.f32 	%f151, [%rd22+8];
	add.s64 	%rd23, %rd21, %rd15;
	ld.global.f32 	%f152, [%rd23];
	sub.f32 	%f153, %f152, %f149;
	ld.global.f32 	%f154, [%rd23+4];
	sub.f32 	%f155, %f154, %f150;
	mul.f32 	%f156, %f43, %f155;
	fma.rn.f32 	%f157, %f42, %f153, %f156;
	ld.global.f32 	%f158, [%rd23+8];
	sub.f32 	%f159, %f158, %f151;
	fma.rn.f32 	%f160, %f44, %f159, %f157;
	add.s64 	%rd24, %rd21, %rd17;
	ld.global.f32 	%f161, [%rd24];
	sub.f32 	%f162, %f161, %f149;
	ld.global.f32 	%f163, [%rd24+4];
	sub.f32 	%f164, %f163, %f150;
	mul.f32 	%f165, %f46, %f164;
	fma.rn.f32 	%f166, %f45, %f162, %f165;
	ld.global.f32 	%f167, [%rd24+8];
	sub.f32 	%f168, %f167, %f151;
	fma.rn.f32 	%f169, %f47, %f168, %f166;
	add.s64 	%rd25, %rd21, %rd19;
	ld.global.f32 	%f170, [%rd25];
	sub.f32 	%f171, %f170, %f149;
	ld.global.f32 	%f172, [%rd25+4];
	sub.f32 	%f173, %f172, %f150;
	mul.f32 	%f174, %f49, %f173;
	fma.rn.f32 	%f175, %f48, %f171, %f174;
	ld.global.f32 	%f176, [%rd25+8];
	sub.f32 	%f177, %f176, %f151;
	fma.rn.f32 	%f178, %f50, %f177, %f175;
	mul.f32 	%f179, %f66, %f160;
	mul.f32 	%f180, %f60, %f169;
	mul.f32 	%f181, %f63, %f178;
	sub.f32 	%f182, %f180, %f181;
	mul.f32 	%f183, %f61, %f182;
	sub.f32 	%f184, %f179, %f183;
	mul.f32 	%f185, %f63, %f169;
	mul.f32 	%f186, %f60, %f178;
	sub.f32 	%f187, %f185, %f186;
	fma.rn.f32 	%f188, %f62, %f187, %f184;
	mul.f32 	%f189, %f60, %f182;
	mul.f32 	%f190, %f70, %f160;
	sub.f32 	%f191, %f189, %f190;
	mul.f32 	%f192, %f61, %f178;
	mul.f32 	%f193, %f62, %f169;
	sub.f32 	%f194, %f192, %f193;
	fma.rn.f32 	%f195, %f62, %f194, %f191;
	sub.f32 	%f196, %f186, %f185;
	mul.f32 	%f197, %f60, %f196;
	mul.f32 	%f198, %f61, %f194;
	sub.f32 	%f199, %f197, %f198;
	fma.rn.f32 	%f200, %f75, %f160, %f199;
	mul.f32 	%f201, %f78, %f188;
	mul.f32 	%f202, %f78, %f195;
	mul.f32 	%f203, %f78, %f200;
	mul.f32 	%f204, %f45, %f202;
	fma.rn.f32 	%f205, %f42, %f201, %f204;
	fma.rn.f32 	%f206, %f48, %f203, %f205;
	fma.rn.f32 	%f207, %f3, %f206, %f149;
	st.global.f32 	[%rd22], %f207;
	mul.f32 	%f208, %f46, %f202;
	fma.rn.f32 	%f209, %f43, %f201, %f208;
	fma.rn.f32 	%f210, %f49, %f203, %f209;
	fma.rn.f32 	%f211, %f3, %f210, %f150;
	st.global.f32 	[%rd22+4], %f211;
	mul.f32 	%f212, %f47, %f202;
	fma.rn.f32 	%f213, %f44, %f201, %f212;
	fma.rn.f32 	%f214, %f50, %f203, %f213;
	fma.rn.f32 	%f215, %f3, %f214, %f151;
	st.global.f32 	[%rd22+8], %f215;
	mul.f32 	%f216, %f4, %f201;
	mul.f32 	%f217, %f42, %f216;
	ld.global.f32 	%f218, [%rd23];
	sub.f32 	%f219, %f218, %f217;
	st.global.f32 	[%rd23], %f219;
	mul.f32 	%f220, %f43, %f216;
	ld.global.f32 	%f221, [%rd23+4];
	sub.f32 	%f222, %f221, %f220;
	st.global.f32 	[%rd23+4], %f222;
	mul.f32 	%f223, %f44, %f216;
	ld.global.f32 	%f224, [%rd23+8];
	sub.f32 	%f225, %f224, %f223;
	st.global.f32 	[%rd23+8], %f225;
	mul.f32 	%f226, %f4, %f202;
	mul.f32 	%f227, %f45, %f226;
	ld.global.f32 	%f228, [%rd24];
	sub.f32 	%f229, %f228, %f227;
	st.global.f32 	[%rd24], %f229;
	mul.f32 	%f230, %f46, %f226;
	ld.global.f32 	%f231, [%rd24+4];
	sub.f32 	%f232, %f231, %f230;
	st.global.f32 	[%rd24+4], %f232;
	mul.f32 	%f233, %f47, %f226;
	ld.global.f32 	%f234, [%rd24+8];
	sub.f32 	%f235, %f234, %f233;
	st.global.f32 	[%rd24+8], %f235;
	mul.f32 	%f236, %f4, %f203;
	mul.f32 	%f237, %f48, %f236;
	ld.global.f32 	%f238, [%rd25];
	sub.f32 	%f239, %f238, %f237;
	st.global.f32 	[%rd25], %f239;
	mul.f32 	%f240, %f49, %f236;
	ld.global.f32 	%f241, [%rd25+4];
	sub.f32 	%f242, %f241, %f240;
	st.global.f32 	[%rd25+4], %f242;
	mul.f32 	%f243, %f50, %f236;
	ld.global.f32 	%f244, [%rd25+8];
	sub.f32 	%f245, %f244, %f243;
	st.global.f32 	[%rd25+8], %f245;
$L__BB3_7:
	ret;

}


// ===== COMPILED SASS (sm_100) =====

	.target	sm_100

	.elftype	@"ET_EXEC"


//--------------------- .note.nv.tkinfo           --------------------------
	.section	.note.nv.tkinfo,"",@"SHT_NOTE"
	.sectionflags	@"SHF_NOTE_NV_TKINFO"
	.tkinfo
        /*0018*/ 	.word	0x00000002
        /*0030*/ 	.string	""
        /*0030*/ 	.string	"ptxas"
        /*0030*/ 	.string	"Cuda compilation tools, release 13.0, V13.0.88"
        /*0030*/ 	.string	"Build cuda_13.0.r13.0/compiler.36424714_0"
        /*0030*/ 	.string	"-arch sm_100 -m 64 "



//--------------------- .note.nv.cuinfo           --------------------------
	.section	.note.nv.cuinfo,"",@"SHT_NOTE"
	.sectionflags	@"SHF_NOTE_NV_CUINFO"
        /*0018*/ 	.short	0x0002
        /*001a*/ 	.short	0x0064
        /*001c*/ 	.short	0x0082
	.zero		2


//--------------------- .nv.info                  --------------------------
	.section	.nv.info,"",@"SHT_CUDA_INFO"
	.align	4


	//----- nvinfo : EIATTR_REGCOUNT
	.align		4
        /*0000*/ 	.byte	0x04, 0x2f
        /*0002*/ 	.short	(.L_1 - .L_0)
	.align		4
.L_0:
        /*0004*/ 	.word	index@(constrain_single_h)
        /*0008*/ 	.word	0x00000020


	//----- nvinfo : EIATTR_FRAME_SIZE
	.align		4
.L_1:
        /*000c*/ 	.byte	0x04, 0x11
        /*000e*/ 	.short	(.L_3 - .L_2)
	.align		4
.L_2:
        /*0010*/ 	.word	index@($__internal_9_$__cuda_sm3x_div_rn_noftz_f32_slowpath)
        /*0014*/ 	.word	0x00000000


	//----- nvinfo : EIATTR_FRAME_SIZE
	.align		4
.L_3:
        /*0018*/ 	.byte	0x04, 0x11
        /*001a*/ 	.short	(.L_5 - .L_4)
	.align		4
.L_4:
        /*001c*/ 	.word	index@($__internal_8_$__cuda_sm20_sqrt_rn_f32_slowpath)
        /*0020*/ 	.word	0x00000000


	//----- nvinfo : EIATTR_FRAME_SIZE
	.align		4
.L_5:
        /*0024*/ 	.byte	0x04, 0x11
        /*0026*/ 	.short	(.L_7 - .L_6)
	.align		4
.L_6:
        /*0028*/ 	.word	index@($__internal_7_$__cuda_sm20_rcp_rn_f32_slowpath)
        /*002c*/ 	.word	0x00000000


	//----- nvinfo : EIATTR_FRAME_SIZE
	.align		4
.L_7:
        /*0030*/ 	.byte	0x04, 0x11
        /*0032*/ 	.short	(.L_9 - .L_8)
	.align		4
.L_8:
        /*0034*/ 	.word	index@(constrain_single_h)
        /*0038*/ 	.word	0x00000000


	//----- nvinfo : EIATTR_REGCOUNT
	.align		4
.L_9:
        /*003c*/ 	.byte	0x04, 0x2f
        /*003e*/ 	.short	(.L_11 - .L_10)
	.align		4
.L_10:
        /*0040*/ 	.word	index@(constrain_ch2)
        /*0044*/ 	.word	0x00000028


	//----- nvinfo : EIATTR_FRAME_SIZE
	.align		4
.L_11:
        /*0048*/ 	.byte	0x04, 0x11
        /*004a*/ 	.short	(.L_13 - .L_12)
	.align		4
.L_12:
        /*004c*/ 	.word	index@($__internal_6_$__cuda_sm20_sqrt_rn_f32_slowpath)
        /*0050*/ 	.word	0x00000000


	//----- nvinfo : EIATTR_FRAME_SIZE
	.align		4
.L_13:
        /*0054*/ 	.byte	0x04, 0x11
        /*0056*/ 	.short	(.L_15 - .L_14)
	.align		4
.L_14:
        /*0058*/ 	.word	index@($__internal_5_$__cuda_sm20_rcp_rn_f32_slowpath)
        /*005c*/ 	.word	0x00000000


	//----- nvinfo : EIATTR_FRAME_SIZE
	.align		4
.L_15:
        /*0060*/ 	.byte	0x04, 0x11
        /*0062*/ 	.short	(.L_17 - .L_16)
	.align		4
.L_16:
        /*0064*/ 	.word	index@(constrain_ch2)
        /*0068*/ 	.word	0x00000000


	//----- nvinfo : EIATTR_REGCOUNT
	.align		4
.L_17:
        /*006c*/ 	.byte	0x04, 0x2f
        /*006e*/ 	.short	(.L_19 - .L_18)
	.align		4
.L_18:
        /*0070*/ 	.word	index@(constrain_ch3)
        /*0074*/ 	.word	0x00000033


	//----- nvinfo : EIATTR_FRAME_SIZE
	.align		4
.L_19:
        /*0078*/ 	.byte	0x04, 0x11
        /*007a*/ 	.short	(.L_21 - .L_20)
	.align		4
.L_20:
        /*007c*/ 	.word	index@($__internal_4_$__cuda_sm20_sqrt_rn_f32_slowpath)
        /*0080*/ 	.word	0x00000000


	//----- nvinfo : EIATTR_FRAME_SIZE
	.align		4
.L_21:
        /*0084*/ 	.byte	0x04, 0x11
        /*0086*/ 	.short	(.L_23 - .L_22)
	.align		4
.L_22:
        /*0088*/ 	.word	index@($__internal_3_$__cuda_sm20_rcp_rn_f32_slowpath)
        /*008c*/ 	.word	0x00000000


	//----- nvinfo : EIATTR_FRAME_SIZE
	.align		4
.L_23:
        /*0090*/ 	.byte	0x04, 0x11
        /*0092*/ 	.short	(.L_25 - .L_24)
	.align		4
.L_24:
        /*0094*/ 	.word	index@(constrain_ch3)
        /*0098*/ 	.word	0x00000000


	//----- nvinfo : EIATTR_REGCOUNT
	.align		4
.L_25:
        /*009c*/ 	.byte	0x04, 0x2f
        /*009e*/ 	.short	(.L_27 - .L_26)
	.align		4
.L_26:
        /*00a0*/ 	.word	index@(constrain_h_bonds_unified)
        /*00a4*/ 	.word	0x00000034


	//----- nvinfo : EIATTR_FRAME_SIZE
	.align		4
.L_27:
        /*00a8*/ 	.byte	0x04, 0x11
        /*00aa*/ 	.short	(.L_29 - .L_28)
	.align		4
.L_28:
        /*00ac*/ 	.word	index@($__internal_2_$__cuda_sm3x_div_rn_noftz_f32_slowpath)
        /*00b0*/ 	.word	0x00000000


	//----- nvinfo : EIATTR_FRAME_SIZE
	.align		4
.L_29:
        /*00b4*/ 	.byte	0x04, 0x11
        /*00b6*/ 	.short	(.L_31 - .L_30)
	.align		4
.L_30:
        /*00b8*/ 	.word	index@($__internal_1_$__cuda_sm20_sqrt_rn_f32_slowpath)
        /*00bc*/ 	.word	0x00000000


	//----- nvinfo : EIATTR_FRAME_SIZE
	.align		4
.L_31:
        /*00c0*/ 	.byte	0x04, 0x11
        /*00c2*/ 	.short	(.L_33 - .L_32)
	.align		4
.L_32:
        /*00c4*/ 	.word	index@($__internal_0_$__cuda_sm20_rcp_rn_f32_slowpath)
        /*00c8*/ 	.word	0x00000000


	//----- nvinfo : EIATTR_FRAME_SIZE
	.align		4
.L_33:
        /*00cc*/ 	.byte	0x04, 0x11
        /*00ce*/ 	.short	(.L_35 - .L_34)
	.align		4
.L_34:
        /*00d0*/ 	.word	index@(constrain_h_bonds_unified)
        /*00d4*/ 	.word	0x00000000


	//----- nvinfo : EIATTR_MIN_STACK_SIZE
	.align		4
.L_35:
        /*00d8*/ 	.byte	0x04, 0x12
        /*00da*/ 	.short	(.L_37 - .L_36)
	.align		4
.L_36:
        /*00dc*/ 	.word	index@(constrain_h_bonds_unified)
        /*00e0*/ 	.word	0x00000000


	//----- nvinfo : EIATTR_MIN_STACK_SIZE
	.align		4
.L_37:
        /*00e4*/ 	.byte	0x04, 0x12
        /*00e6*/ 	.short	(.L_39 - .L_38)
	.align		4
.L_38:
        /*00e8*/ 	.word	index@(constrain_ch3)
        /*00ec*/ 	.word	0x00000000


	//----- nvinfo : EIATTR_MIN_STACK_SIZE
	.align		4
.L_39:
        /*00f0*/ 	.byte	0x04, 0x12
        /*00f2*/ 	.short	(.L_41 - .L_40)
	.align		4
.L_40:
        /*00f4*/ 	.word	index@(constrain_ch2)
        /*00f8*/ 	.word	0x00000000


	//----- nvinfo : EIATTR_MIN_STACK_SIZE
	.align		4
.L_41:
        /*00fc*/ 	.byte	0x04, 0x12
        /*00fe*/ 	.short	(.L_43 - .L_42)
	.align		4
.L_42:
        /*0100*/ 	.word	index@(constrain_single_h)
        /*0104*/ 	.word	0x00000000
.L_43:


//--------------------- .nv.compat                --------------------------
	.section	.nv.compat,"",@"SHT_CUDA_COMPAT_INFO"
	.align	4
        /*0000*/ 	.byte	0x02, 0x09, 0x00, 0x00, 0x02, 0x02, 0x01, 0x00, 0x02, 0x05, 0x05, 0x00, 0x03, 0x07, 0x01, 0x01
        /*0010*/ 	.byte	0x02, 0x03, 0x00, 0x00, 0x02, 0x06, 0x01, 0x00, 0x04, 0x0b, 0x08, 0x00, 0x01, 0x00, 0x00, 0x00
        /*0020*/ 	.byte	0x00, 0x00, 0x00, 0x00


//--------------------- .nv.info.constrain_h_bonds_unified --------------------------
	.section	.nv.info.constrain_h_bonds_unified,"",@"SHT_CUDA_INFO"
	.sectionflags	@""
	.align	4


	//----- nvinfo : EIATTR_CUDA_API_VERSION
	.align		4
        /*0000*/ 	.byte	0x04, 0x37
        /*0002*/ 	.short	(.L_45 - .L_44)
.L_44:
        /*0004*/ 	.word	0x00000082


	//----- nvinfo : EIATTR_KPARAM_INFO
	.align		4
.L_45:
        /*0008*/ 	.byte	0x04, 0x17
        /*000a*/ 	.short	(.L_47 - .L_46)
.L_46:
        /*000c*/ 	.word	0x00000000
        /*0010*/ 	.short	0x0004
        /*0012*/ 	.short	0x001c
        /*0014*/ 	.byte	0x00, 0xf0, 0x11, 0x00


	//----- nvinfo : EIATTR_KPARAM_INFO
	.align		4
.L_47:
        /*0018*/ 	.byte	0x04, 0x17
        /*001a*/ 	.short	(.L_49 - .L_48)
.L_48:
        /*001c*/ 	.word	0x00000000
        /*0020*/ 	.short	0x0003
        /*0022*/ 	.short	0x0018
        /*0024*/ 	.byte	0x00, 0xf0, 0x11, 0x00


	//----- nvinfo : EIATTR_KPARAM_INFO
	.align		4
.L_49:
        /*0028*/ 	.byte	0x04, 0x17
        /*002a*/ 	.short	(.L_51 - .L_50)
.L_50:
        /*002c*/ 	.word	0x00000000
        /*0030*/ 	.short	0x0002
        /*0032*/ 	.short	0x0010
        /*0034*/ 	.byte	0x00, 0xf5, 0x21, 0x00


	//----- nvinfo : EIATTR_KPARAM_INFO
	.align		4
.L_51:
        /*0038*/ 	.byte	0x04, 0x17
        /*003a*/ 	.short	(.L_53 - .L_52)
.L_52:
        /*003c*/ 	.word	0x00000000
        /*0040*/ 	.short	0x0001
        /*0042*/ 	.short	0x0008
        /*0044*/ 	.byte	0x00, 0xf5, 0x21, 0x00


	//----- nvinfo : EIATTR_KPARAM_INFO
	.align		4
.L_53:
        /*0048*/ 	.byte	0x04, 0x17
        /*004a*/ 	.short	(.L_55 - .L_54)
.L_54:
        /*004c*/ 	.word	0x00000000
        /*0050*/ 	.short	0x0000
        /*0052*/ 	.short	0x0000
        /*0054*/ 	.byte	0x00, 0xf5, 0x21, 0x00


	//----- nvinfo : EIATTR_SPARSE_MMA_MASK
	.align		4
.L_55:
        /*0058*/ 	.byte	0x03, 0x50
        /*005a*/ 	.short	0x0000


	//----- nvinfo : EIATTR_MAXREG_COUNT
	.align		4
        /*005c*/ 	.byte	0x03, 0x1b
        /*005e*/ 	.short	0x00ff


	//----- nvinfo : EIATTR_MERCURY_ISA_VERSION
	.align		4
        /*0060*/ 	.byte	0x03, 0x5f
        /*0062*/ 	.short	0x0101


	//----- nvinfo : EIATTR_VRC_CTA_INIT_COUNT
	.align		4
        /*0064*/ 	.byte	0x02, 0x4a
	.zero		1
	.zero		1


	//----- nvinfo : EIATTR_EXIT_INSTR_OFFSETS
	.align		4
        /*0068*/ 	.byte	0x04, 0x1c
        /*006a*/ 	.short	(.L_57 - .L_56)


	//   ....[0]....
.L_56:
        /*006c*/ 	.word	0x00000070


	//   ....[1]....
        /*0070*/ 	.word	0x00000180


	//   ....[2]....
        /*0074*/ 	.word	0x00000e50


	//   ....[3]....
        /*0078*/ 	.word	0x00001f60


	//   ....[4]....
        /*007c*/ 	.word	0x000039e0


	//----- nvinfo : EIATTR_CRS_STACK_SIZE
	.align		4
.L_57:
        /*0080*/ 	.byte	0x04, 0x1e
        /*0082*/ 	.short	(.L_59 - .L_58)
.L_58:
        /*0084*/ 	.word	0x00000000


	//----- nvinfo : EIATTR_CBANK_PARAM_SIZE
	.align		4
.L_59:
        /*0088*/ 	.byte	0x03, 0x19
        /*008a*/ 	.short	0x0020


	//----- nvinfo : EIATTR_PARAM_CBANK
	.align		4
        /*008c*/ 	.byte	0x04, 0x0a
        /*008e*/ 	.short	(.L_61 - .L_60)
	.align		4
.L_60:
        /*0090*/ 	.word	index@(.nv.constant0.constrain_h_bonds_unified)
        /*0094*/ 	.short	0x0380
        /*0096*/ 	.short	0x0020


	//----- nvinfo : EIATTR_SW_WAR
	.align		4
.L_61:
        /*0098*/ 	.byte	0x04, 0x36
        /*009a*/ 	.short	(.L_63 - .L_62)
.L_62:
        /*009c*/ 	.word	0x00000008
.L_63:


//--------------------- .nv.info.constrain_ch3    --------------------------
	.section	.nv.info.constrain_ch3,"",@"SHT_CUDA_INFO"
	.sectionflags	@""
	.align	4


	//----- nvinfo : EIATTR_CUDA_API_VERSION
	.align		4
        /*0000*/ 	.byte	0x04, 0x37
        /*0002*/ 	.short	(.L_65 - .L_64)
.L_64:
        /*0004*/ 	.word	0x00000082


	//----- nvinfo : EIATTR_KPARAM_INFO
	.align		4
.L_65:
        /*0008*/ 	.byte	0x04, 0x17
        /*000a*/ 	.short	(.L_67 - .L_66)
.L_66:
        /*000c*/ 	.word	0x00000000
        /*0010*/ 	.short	0x0004
        /*0012*/ 	.short	0x001c
        /*0014*/ 	.byte	0x00, 0xf0, 0x11, 0x00


	//----- nvinfo : EIATTR_KPARAM_INFO
	.align		4
.L_67:
        /*0018*/ 	.byte	0x04, 0x17
        /*001a*/ 	.short	(.L_69 - .L_68)
.L_68:
        /*001c*/ 	.word	0x00000000
        /*0020*/ 	.short	0x0003
        /*0022*/ 	.short	0x0018
        /*0024*/ 	.byte	0x00, 0xf0, 0x11, 0x00


	//----- nvinfo : EIATTR_KPARAM_INFO
	.align		4
.L_69:
        /*0028*/ 	.byte	0x04, 0x17
        /*002a*/ 	.short	(.L_71 - .L_70)
.L_70:
        /*002c*/ 	.word	0x00000000
        /*0030*/ 	.short	0x0002
        /*0032*/ 	.short	0x0010
        /*0034*/ 	.byte	0x00, 0xf5, 0x21, 0x00


	//----- nvinfo : EIATTR_KPARAM_INFO
	.align		4
.L_71:
        /*0038*/ 	.byte	0x04, 0x17
        /*003a*/ 	.short	(.L_73 - .L_72)
.L_72:
        /*003c*/ 	.word	0x00000000
        /*0040*/ 	.short	0x0001
        /*0042*/ 	.short	0x0008
        /*0044*/ 	.byte	0x00, 0xf5, 0x21, 0x00


	//----- nvinfo : EIATTR_KPARAM_INFO
	.align		4
.L_73:
        /*0048*/ 	.byte	0x04, 0x17
        /*004a*/ 	.short	(.L_75 - .L_74)
.L_74:
        /*004c*/ 	.word	0x00000000
        /*0050*/ 	.short	0x0000
        /*0052*/ 	.short	0x0000
        /*0054*/ 	.byte	0x00, 0xf5, 0x21, 0x00


	//----- nvinfo : EIATTR_SPARSE_MMA_MASK
	.align		4
.L_75:
        /*0058*/ 	.byte	0x03, 0x50
        /*005a*/ 	.short	0x0000


	//----- nvinfo : EIATTR_MAXREG_COUNT
	.align		4
        /*005c*/ 	.byte	0x03, 0x1b
        /*005e*/ 	.short	0x00ff


	//----- nvinfo : EIATTR_MERCURY_ISA_VERSION
	.align		4
        /*0060*/ 	.byte	0x03, 0x5f
        /*0062*/ 	.short	0x0101


	//----- nvinfo : EIATTR_VRC_CTA_INIT_COUNT
	.align		4
        /*0064*/ 	.byte	0x02, 0x4a
	.zero		1
	.zero		1


	//----- nvinfo : EIATTR_EXIT_INSTR_OFFSETS
	.align		4
        /*0068*/ 	.byte	0x04, 0x1c
        /*006a*/ 	.short	(.L_77 - .L_76)


	//   ....[0]....
.L_76:
        /*006c*/ 	.word	0x00000070


	//   ....[1]....
        /*0070*/ 	.word	0x000000d0


	//   ....[2]....
        /*0074*/ 	.word	0x000016e0


	//----- nvinfo : EIATTR_CRS_STACK_SIZE
	.align		4
.L_77:
        /*0078*/ 	.byte	0x04, 0x1e
        /*007a*/ 	.short	(.L_79 - .L_78)
.L_78:
        /*007c*/ 	.word	0x00000000


	//----- nvinfo : EIATTR_CBANK_PARAM_SIZE
	.align		4
.L_79:
        /*0080*/ 	.byte	0x03, 0x19
        /*0082*/ 	.short	0x0020


	//----- nvinfo : EIATTR_PARAM_CBANK
	.align		4
        /*0084*/ 	.byte	0x04, 0x0a
        /*0086*/ 	.short	(.L_81 - .L_80)
	.align		4
.L_80:
        /*0088*/ 	.word	index@(.nv.constant0.constrain_ch3)
        /*008c*/ 	.short	0x0380
        /*008e*/ 	.short	0x0020


	//----- nvinfo : EIATTR_SW_WAR
	.align		4
.L_81:
        /*0090*/ 	.byte	0x04, 0x36
        /*0092*/ 	.short	(.L_83 - .L_82)
.L_82:
        /*0094*/ 	.word	0x00000008
.L_83:


//--------------------- .nv.info.constrain_ch2    --------------------------
	.section	.nv.info.constrain_ch2,"",@"SHT_CUDA_INFO"
	.sectionflags	@""
	.align	4


	//----- nvinfo : EIATTR_CUDA_API_VERSION
	.align		4
        /*0000*/ 	.byte	0x04, 0x37
        /*0002*/ 	.short	(.L_85 - .L_84)
.L_84:
        /*0004*/ 	.word	0x00000082


	//----- nvinfo : EIATTR_KPARAM_INFO
	.align		4
.L_85:
        /*0008*/ 	.byte	0x04, 0x17
        /*000a*/ 	.short	(.L_87 - .L_86)
.L_86:
        /*000c*/ 	.word	0x00000000
        /*0010*/ 	.short	0x0004
        /*0012*/ 	.short	0x001c
        /*0014*/ 	.byte	0x00, 0xf0, 0x11, 0x00


	//----- nvinfo : EIATTR_KPARAM_INFO
	.align		4
.L_87:
        /*0018*/ 	.byte	0x04, 0x17
        /*001a*/ 	.short	(.L_89 - .L_88)
.L_88:
        /*001c*/ 	.word	0x00000000
        /*0020*/ 	.short	0x0003
        /*0022*/ 	.short	0x0018
        /*0024*/ 	.byte	0x00, 0xf0, 0x11, 0x00


	//----- nvinfo : EIATTR_KPARAM_INFO
	.align		4
.L_89:
        /*0028*/ 	.byte	0x04, 0x17
        /*002a*/ 	.short	(.L_91 - .L_90)
.L_90:
        /*002c*/ 	.word	0x00000000
        /*0030*/ 	.short	0x0002
        /*0032*/ 	.short	0x0010
        /*0034*/ 	.byte	0x00, 0xf5, 0x21, 0x00


	//----- nvinfo : EIATTR_KPARAM_INFO
	.align		4
.L_91:
        /*0038*/ 	.byte	0x04, 0x17
        /*003a*/ 	.short	(.L_93 - .L_92)
.L_92:
        /*003c*/ 	.word	0x00000000
        /*0040*/ 	.short	0x0001
        /*0042*/ 	.short	0x0008
        /*0044*/ 	.byte	0x00, 0xf5, 0x21, 0x00


	//----- nvinfo : EIATTR_KPARAM_INFO
	.align		4
.L_93:
        /*0048*/ 	.byte	0x04, 0x17
        /*004a*/ 	.short	(.L_95 - .L_94)
.L_94:
        /*004c*/ 	.word	0x00000000
        /*0050*/ 	.short	0x0000
        /*0052*/ 	.short	0x0000
        /*0054*/ 	.byte	0x00, 0xf5, 0x21, 0x00


	//----- nvinfo : EIATTR_SPARSE_MMA_MASK
	.align		4
.L_95:
        /*0058*/ 	.byte	0x03, 0x50
        /*005a*/ 	.short	0x0000


	//----- nvinfo : EIATTR_MAXREG_COUNT
	.align		4
        /*005c*/ 	.byte	0x03, 0x1b
        /*005e*/ 	.short	0x00ff


	//----- nvinfo : EIATTR_MERCURY_ISA_VERSION
	.align		4
        /*0060*/ 	.byte	0x03, 0x5f
        /*0062*/ 	.short	0x0101


	//----- nvinfo : EIATTR_VRC_CTA_INIT_COUNT
	.align		4
        /*0064*/ 	.byte	0x02, 0x4a
	.zero		1
	.zero		1


	//----- nvinfo : EIATTR_EXIT_INSTR_OFFSETS
	.align		4
        /*0068*/ 	.byte	0x04, 0x1c
        /*006a*/ 	.short	(.L_97 - .L_96)


	//   ....[0]....
.L_96:
        /*006c*/ 	.word	0x00000070


	//   ....[1]....
        /*0070*/ 	.word	0x000000d0


	//   ....[2]....
        /*0074*/ 	.word	0x00000f20


	//----- nvinfo : EIATTR_CRS_STACK_SIZE
	.align		4
.L_97:
        /*0078*/ 	.byte	0x04, 0x1e
        /*007a*/ 	.short	(.L_99 - .L_98)
.L_98:
        /*007c*/ 	.word	0x00000000


	//----- nvinfo : EIATTR_CBANK_PARAM_SIZE
	.align		4
.L_99:
        /*0080*/ 	.byte	0x03, 0x19
        /*0082*/ 	.short	0x0020


	//----- nvinfo : EIATTR_PARAM_CBANK
	.align		4
        /*0084*/ 	.byte	0x04, 0x0a
        /*0086*/ 	.short	(.L_101 - .L_100)
	.align		4
.L_100:
        /*0088*/ 	.word	index@(.nv.constant0.constrain_ch2)
        /*008c*/ 	.short	0x0380
        /*008e*/ 	.short	0x0020


	//----- nvinfo : EIATTR_SW_WAR
	.align		4
.L_101:
        /*0090*/ 	.byte	0x04, 0x36
        /*0092*/ 	.short	(.L_103 - .L_102)
.L_102:
        /*0094*/ 	.word	0x00000008
.L_103:


//--------------------- .nv.info.constrain_single_h --------------------------
	.section	.nv.info.constrain_single_h,"",@"SHT_CUDA_INFO"
	.sectionflags	@""
	.align	4


	//----- nvinfo : EIATTR_CUDA_API_VERSION
	.align		4
        /*0000*/ 	.byte	0x04, 0x37
        /*0002*/ 	.short	(.L_105 - .L_104)
.L_104:
        /*0004*/ 	.word	0x00000082


	//----- nvinfo : EIATTR_KPARAM_INFO
	.align		4
.L_105:
        /*0008*/ 	.byte	0x04, 0x17
        /*000a*/ 	.short	(.L_107 - .L_106)
.L_106:
        /*000c*/ 	.word	0x00000000
        /*0010*/ 	.short	0x0004
        /*0012*/ 	.short	0x001c
        /*0014*/ 	.byte	0x00, 0xf0, 0x11, 0x00


	//----- nvinfo : EIATTR_KPARAM_INFO
	.align		4
.L_107:
        /*0018*/ 	.byte	0x04, 0x17
        /*001a*/ 	.short	(.L_109 - .L_108)
.L_108:
        /*001c*/ 	.word	0x00000000
        /*0020*/ 	.short	0x0003
        /*0022*/ 	.short	0x0018
        /*0024*/ 	.byte	0x00, 0xf0, 0x11, 0x00


	//----- nvinfo : EIATTR_KPARAM_INFO
	.align		4
.L_109:
        /*0028*/ 	.byte	0x04, 0x17
        /*002a*/ 	.short	(.L_111 - .L_110)
.L_110:
        /*002c*/ 	.word	0x00000000
        /*0030*/ 	.short	0x0002
        /*0032*/ 	.short	0x0010
        /*0034*/ 	.byte	0x00, 0xf5, 0x21, 0x00


	//----- nvinfo : EIATTR_KPARAM_INFO
	.align		4
.L_111:
        /*0038*/ 	.byte	0x04, 0x17
        /*003a*/ 	.short	(.L_113 - .L_112)
.L_112:
        /*003c*/ 	.word	0x00000000
        /*0040*/ 	.short	0x0001
        /*0042*/ 	.short	0x0008
        /*0044*/ 	.byte	0x00, 0xf5, 0x21, 0x00


	//----- nvinfo : EIATTR_KPARAM_INFO
	.align		4
.L_113:
        /*0048*/ 	.byte	0x04, 0x17
        /*004a*/ 	.short	(.L_115 - .L_114)
.L_114:
        /*004c*/ 	.word	0x00000000
        /*0050*/ 	.short	0x0000
        /*0052*/ 	.short	0x0000
        /*0054*/ 	.byte	0x00, 0xf5, 0x21, 0x00


	//----- nvinfo : EIATTR_SPARSE_MMA_MASK
	.align		4
.L_115:
        /*0058*/ 	.byte	0x03, 0x50
        /*005a*/ 	.short	0x0000


	//----- nvinfo : EIATTR_MAXREG_COUNT
	.align		4
        /*005c*/ 	.byte	0x03, 0x1b
        /*005e*/ 	.short	0x00ff


	//----- nvinfo : EIATTR_MERCURY_ISA_VERSION
	.align		4
        /*0060*/ 	.byte	0x03, 0x5f
        /*0062*/ 	.short	0x0101


	//----- nvinfo : EIATTR_VRC_CTA_INIT_COUNT
	.align		4
        /*0064*/ 	.byte	0x02, 0x4a
	.zero		1
	.zero		1


	//----- nvinfo : EIATTR_EXIT_INSTR_OFFSETS
	.align		4
        /*0068*/ 	.byte	0x04, 0x1c
        /*006a*/ 	.short	(.L_117 - .L_116)


	//   ....[0]....
.L_116:
        /*006c*/ 	.word	0x00000070


	//   ....[1]....
        /*0070*/ 	.word	0x000000d0


	//   ....[2]....
        /*0074*/ 	.word	0x000009e0


	//----- nvinfo : EIATTR_CRS_STACK_SIZE
	.align		4
.L_117:
        /*0078*/ 	.byte	0x04, 0x1e
        /*007a*/ 	.short	(.L_119 - .L_118)
.L_118:
        /*007c*/ 	.word	0x00000000


	//----- nvinfo : EIATTR_CBANK_PARAM_SIZE
	.align		4
.L_119:
        /*0080*/ 	.byte	0x03, 0x19
        /*0082*/ 	.short	0x0020


	//----- nvinfo : EIATTR_PARAM_CBANK
	.align		4
        /*0084*/ 	.byte	0x04, 0x0a
        /*0086*/ 	.short	(.L_121 - .L_120)
	.align		4
.L_120:
        /*0088*/ 	.word	index@(.nv.constant0.constrain_single_h)
        /*008c*/ 	.short	0x0380
        /*008e*/ 	.short	0x0020


	//----- nvinfo : EIATTR_SW_WAR
	.align		4
.L_121:
        /*0090*/ 	.byte	0x04, 0x36
        /*0092*/ 	.short	(.L_123 - .L_122)
.L_122:
        /*0094*/ 	.word	0x00000008
.L_123:


//--------------------- .nv.callgraph             --------------------------
	.section	.nv.callgraph,"",@"SHT_CUDA_CALLGRAPH"
	.align	4
	.sectionentsize	8
	.align		4
        /*0000*/ 	.word	0x00000000
	.align		4
        /*0004*/ 	.word	0xffffffff
	.align		4
        /*0008*/ 	.word	0x00000000
	.align		4
        /*000c*/ 	.word	0xfffffffe
	.align		4
        /*0010*/ 	.word	0x00000000
	.align		4
        /*0014*/ 	.word	0xfffffffd
	.align		4
        /*0018*/ 	.word	0x00000000
	.align		4
        /*001c*/ 	.word	0xfffffffc


//--------------------- .text.constrain_h_bonds_unified --------------------------
	.section	.text.constrain_h_bonds_unified,"ax",@progbits
	.align	128
        .global         constrain_h_bonds_unified
        .type           constrain_h_bonds_unified,@function
        .size           constrain_h_bonds_unified,(.L_x_169 - constrain_h_bonds_unified)
        .other          constrain_h_bonds_unified,@"STO_CUDA_ENTRY STV_DEFAULT"
constrain_h_bonds_unified:
.text.constrain_h_bonds_unified:
[----:B------:R-:W-:Y:S01]  /*0000*/  LDC R1, c[0x0][0x37c] ;  /* 0x0000df00ff017b82 */ /* 0x000fe20000000800 */
[----:B------:R-:W0:Y:S07]  /*0010*/  S2R R8, SR_TID.X ;  /* 0x0000000000087919 */ /* 0x000e2e0000002100 */
[----:B------:R-:W0:Y:S01]  /*0020*/  S2UR UR6, SR_CTAID.X ;  /* 0x00000000000679c3 */ /* 0x000e220000002500 */
[----:B------:R-:W1:Y:S07]  /*0030*/  LDCU UR4, c[0x0][0x398] ;  /* 0x00007300ff0477ac */ /* 0x000e6e0008000800 */
[----:B------:R-:W0:Y:S02]  /*0040*/  LDC R3, c[0x0][0x360] ;  /* 0x0000d800ff037b82 */ /* 0x000e240000000800 */
[----:B0-----:R-:W-:-:S05]  /*0050*/  IMAD R3, R3, UR6, R8 ;  /* 0x0000000603037c24 */ /* 0x001fca000f8e0208 */
[----:B-1----:R-:W-:-:S13]  /*0060*/  ISETP.GE.AND P0, PT, R3, UR4, PT ;  /* 0x0000000403007c0c */ /* 0x002fda000bf06270 */
[----:B------:R-:W-:Y:S05]  /*0070*/  @P0 EXIT ;  /* 0x000000000000094d */ /* 0x000fea0003800000 */
[----:B------:R-:W0:Y:S01]  /*0080*/  LDC.64 R4, c[0x0][0x390] ;  /* 0x0000e400ff047b82 */ /* 0x000e220000000a00 */
[----:B------:R-:W1:Y:S01]  /*0090*/  LDCU.64 UR4, c[0x0][0x358] ;  /* 0x00006b00ff0477ac */ /* 0x000e620008000a00 */
[----:B0-----:R-:W-:-:S05]  /*00a0*/  IMAD.WIDE R2, R3, 0x2c, R4 ;  /* 0x0000002c03027825 */ /* 0x001fca00078e0204 */
[----:B-1----:R-:W2:Y:S04]  /*00b0*/  LDG.E.CONSTANT R7, desc[UR4][R2.64+0x24] ;  /* 0x0000240402077981 */ /* 0x002ea8000c1e9900 */
[----:B------:R0:W5:Y:S04]  /*00c0*/  LDG.E.CONSTANT R6, desc[UR4][R2.64] ;  /* 0x0000000402067981 */ /* 0x000168000c1e9900 */
[----:B------:R0:W5:Y:S04]  /*00d0*/  LDG.E.CONSTANT R0, desc[UR4][R2.64+0x4] ;  /* 0x0000040402007981 */ /* 0x000168000c1e9900 */
[----:B------:R0:W5:Y:S04]  /*00e0*/  LDG.E.CONSTANT R18, desc[UR4][R2.64+0x8] ;  /* 0x0000080402127981 */ /* 0x000168000c1e9900 */
[----:B------:R0:W5:Y:S04]  /*00f0*/  LDG.E.CONSTANT R11, desc[UR4][R2.64+0x10] ;  /* 0x00001004020b7981 */ /* 0x000168000c1e9900 */
[----:B------:R0:W5:Y:S04]  /*0100*/  LDG.E.CONSTANT R13, desc[UR4][R2.64+0x14] ;  /* 0x00001404020d7981 */ /* 0x000168000c1e9900 */
[----:B------:R0:W5:Y:S04]  /*0110*/  LDG.E.CONSTANT R14, desc[UR4][R2.64+0x1c] ;  /* 0x00001c04020e7981 */ /* 0x000168000c1e9900 */
[----:B------:R0:W5:Y:S01]  /*0120*/  LDG.E.CONSTANT R15, desc[UR4][R2.64+0x20] ;  /* 0x00002004020f7981 */ /* 0x000162000c1e9900 */
[----:B--2---:R-:W-:-:S13]  /*0130*/  ISETP.NE.AND P0, PT, R7, 0x3, PT ;  /* 0x000000030700780c */ /* 0x004fda0003f05270 */
[----:B0-----:R-:W-:Y:S05]  /*0140*/  @!P0 BRA `(.L_x_0) ;  /* 0x0000001c00888947 */ /* 0x001fea0003800000 */
[----:B------:R-:W-:-:S13]  /*0150*/  ISETP.NE.AND P0, PT, R7, 0x2, PT ;  /* 0x000000020700780c */ /* 0x000fda0003f05270 */
[----:B------:R-:W-:Y:S05]  /*0160*/  @!P0 BRA `(.L_x_1) ;  /* 0x0000000c003c8947 */ /* 0x000fea0003800000 */
[----:B------:R-:W-:-:S13]  /*0170*/  ISETP.NE.AND P0, PT, R7, 0x1, PT ;  /* 0x000000010700780c */ /* 0x000fda0003f05270 */
[----:B------:R-:W-:Y:S05]  /*0180*/  @P0 EXIT ;  /* 0x000000000000094d */ /* 0x000fea0003800000 */
[----:B------:R-:W0:Y:S01]  /*0190*/  LDC.64 R16, c[0x0][0x380] ;  /* 0x0000e000ff107b82 */ /* 0x000e220000000a00 */
[----:B-----5:R-:W-:Y:S02]  /*01a0*/  LEA R6, R6, R6, 0x1 ;  /* 0x0000000606067211 */ /* 0x020fe400078e08ff */
[----:B------:R-:W-:-:S03]  /*01b0*/  LEA R4, R0, R0, 0x1 ;  /* 0x0000000000047211 */ /* 0x000fc600078e08ff */
[----:B0-----:R-:W-:-:S04]  /*01c0*/  IMAD.WIDE R18, R6, 0x4, R16 ;  /* 0x0000000406127825 */ /* 0x001fc800078e0210 */
[----:B------:R-:W-:Y:S01]  /*01d0*/  IMAD.WIDE R16, R4, 0x4, R16 ;  /* 0x0000000404107825 */ /* 0x000fe200078e0210 */
[----:B------:R-:W2:Y:S04]  /*01e0*/  LDG.E R7, desc[UR4][R18.64+0x4] ;  /* 0x0000040412077981 */ /* 0x000ea8000c1e1900 */
[----:B------:R-:W2:Y:S04]  /*01f0*/  LDG.E R2, desc[UR4][R16.64+0x4] ;  /* 0x0000040410027981 */ /* 0x000ea8000c1e1900 */
[----:B------:R-:W3:Y:S04]  /*0200*/  LDG.E R13, desc[UR4][R18.64] ;  /* 0x00000004120d7981 */ /* 0x000ee8000c1e1900 */
[----:B------:R-:W3:Y:S04]  /*0210*/  LDG.E R0, desc[UR4][R16.64] ;  /* 0x0000000410007981 */ /* 0x000ee8000c1e1900 */
[----:B------:R-:W4:Y:S04]  /*0220*/  LDG.E R5, desc[UR4][R18.64+0x8] ;  /* 0x0000080412057981 */ /* 0x000f28000c1e1900 */
[----:B------:R-:W4:Y:S01]  /*0230*/  LDG.E R8, desc[UR4][R16.64+0x8] ;  /* 0x0000080410087981 */ /* 0x000f22000c1e1900 */
[----:B------:R-:W-:Y:S01]  /*0240*/  BSSY.RECONVERGENT B0, `(.L_x_2) ;  /* 0x0000014000007945 */ /* 0x000fe20003800200 */
[----:B--2---:R-:W-:-:S04]  /*0250*/  FADD R2, -R7, R2 ;  /* 0x0000000207027221 */ /* 0x004fc80000000100 */
[----:B------:R-:W-:Y:S01]  /*0260*/  FMUL R10, R2, R2 ;  /* 0x00000002020a7220 */ /* 0x000fe20000400000 */
[----:B---3--:R-:W-:-:S04]  /*0270*/  FADD R3, -R13, R0 ;  /* 0x000000000d037221 */ /* 0x008fc80000000100 */
[----:B------:R-:W-:Y:S01]  /*0280*/  FFMA R9, R3, R3, R10 ;  /* 0x0000000303097223 */ /* 0x000fe2000000000a */
[----:B----4-:R-:W-:-:S04]  /*0290*/  FADD R0, -R5, R8 ;  /* 0x0000000805007221 */ /* 0x010fc80000000100 */
[----:B------:R-:W-:-:S04]  /*02a0*/  FFMA R9, R0, R0, R9 ;  /* 0x0000000000097223 */ /* 0x000fc80000000009 */
[----:B------:R0:W1:Y:S01]  /*02b0*/  MUFU.RSQ R10, R9 ;  /* 0x00000009000a7308 */ /* 0x0000620000001400 */
[----:B------:R-:W-:-:S04]  /*02c0*/  IADD3 R8, PT, PT, R9, -0xd000000, RZ ;  /* 0xf300000009087810 */ /* 0x000fc80007ffe0ff */
[----:B------:R-:W-:Y:S01]  /*02d0*/  ISETP.GT.U32.AND P0, PT, R8, 0x727fffff, PT ;  /* 0x727fffff0800780c */ /* 0x000fe20003f04070 */
[----:B------:R-:W-:-:S12]  /*02e0*/  FADD R8, R14, R15 ;  /* 0x0000000f0e087221 */ /* 0x000fd80000000000 */
[----:B01----:R-:W-:Y:S05]  /*02f0*/  @!P0 BRA `(.L_x_3) ;  /* 0x0000000000108947 */ /* 0x003fea0003800000 */
[----:B------:R-:W-:-:S07]  /*0300*/  MOV R10, 0x320 ;  /* 0x00000320000a7802 */ /* 0x000fce0000000f00 */
[----:B------:R-:W-:Y:S05]  /*0310*/  CALL.REL.NOINC `($__internal_1_$__cuda_sm20_sqrt_rn_f32_slowpath) ;  /* 0x0000003800887944 */ /* 0x000fea0003c00000 */
[----:B------:R-:W-:Y:S01]  /*0320*/  MOV R20, R37 ;  /* 0x0000002500147202 */ /* 0x000fe20000000f00 */
[----:B------:R-:W-:Y:S06]  /*0330*/  BRA `(.L_x_4) ;  /* 0x0000000000107947 */ /* 0x000fec0003800000 */
.L_x_3:
[----:B------:R-:W-:Y:S01]  /*0340*/  FMUL.FTZ R20, R9, R10 ;  /* 0x0000000a09147220 */ /* 0x000fe20000410000 */
[----:B------:R-:W-:-:S03]  /*0350*/  FMUL.FTZ R10, R10, 0.5 ;  /* 0x3f0000000a0a7820 */ /* 0x000fc60000410000 */
[----:B------:R-:W-:-:S04]  /*0360*/  FFMA R9, -R20, R20, R9 ;  /* 0x0000001414097223 */ /* 0x000fc80000000109 */
[----:B------:R-:W-:-:S07]  /*0370*/  FFMA R20, R9, R10, R20 ;  /* 0x0000000a09147223 */ /* 0x000fce0000000014 */
.L_x_4:
[----:B------:R-:W-:Y:S05]  /*0380*/  BSYNC.RECONVERGENT B0 ;  /* 0x0000000000007941 */ /* 0x000fea0003800200 */
.L_x_2:
[----:B------:R-:W0:Y:S01]  /*0390*/  MUFU.RCP R9, R8 ;  /* 0x0000000800097308 */ /* 0x000e220000001000 */
[----:B------:R-:W-:Y:S01]  /*03a0*/  FADD R10, -R11, R20 ;  /* 0x000000140b0a7221 */ /* 0x000fe20000000100 */
[----:B------:R-:W-:Y:S06]  /*03b0*/  BSSY.RECONVERGENT B2, `(.L_x_5) ;  /* 0x000000c000027945 */ /* 0x000fec0003800200 */
[----:B------:R-:W1:Y:S01]  /*03c0*/  FCHK P0, R10, R8 ;  /* 0x000000080a007302 */ /* 0x000e620000000000 */
[----:B0-----:R-:W-:-:S04]  /*03d0*/  FFMA R12, -R8, R9, 1 ;  /* 0x3f800000080c7423 */ /* 0x001fc80000000109 */
[----:B------:R-:W-:-:S04]  /*03e0*/  FFMA R9, R9, R12, R9 ;  /* 0x0000000c09097223 */ /* 0x000fc80000000009 */
[----:B------:R-:W-:-:S04]  /*03f0*/  FFMA R12, R10, R9, RZ ;  /* 0x000000090a0c7223 */ /* 0x000fc800000000ff */
[----:B------:R-:W-:-:S04]  /*0400*/  FFMA R11, -R8, R12, R10 ;  /* 0x0000000c080b7223 */ /* 0x000fc8000000010a */
[----:B------:R-:W-:Y:S01]  /*0410*/  FFMA R11, R9, R11, R12 ;  /* 0x0000000b090b7223 */ /* 0x000fe2000000000c */
[----:B-1----:R-:W-:Y:S06]  /*0420*/  @!P0 BRA `(.L_x_6) ;  /* 0x0000000000108947 */ /* 0x002fec0003800000 */
[----:B------:R-:W-:Y:S02]  /*0430*/  MOV R9, R8 ;  /* 0x0000000800097202 */ /* 0x000fe40000000f00 */
[----:B------:R-:W-:-:S07]  /*0440*/  MOV R12, 0x460 ;  /* 0x00000460000c7802 */ /* 0x000fce0000000f00 */
[----:B------:R-:W-:Y:S05]  /*0450*/  CALL.REL.NOINC `($__internal_2_$__cuda_sm3x_div_rn_noftz_f32_slowpath) ;  /* 0x0000003800907944 */ /* 0x000fea0003c00000 */
[----:B------:R-:W-:-:S07]  /*0460*/  MOV R11, R9 ;  /* 0x00000009000b7202 */ /* 0x000fce0000000f00 */
.L_x_6:
[----:B------:R-:W-:Y:S05]  /*0470*/  BSYNC.RECONVERGENT B2 ;  /* 0x0000000000027941 */ /* 0x000fea0003800200 */
.L_x_5:
[----:B------:R-:W-:Y:S01]  /*0480*/  FADD R37, R20, 1.00000001335143196e-10 ;  /* 0x2edbe6ff14257421 */ /* 0x000fe20000000000 */
[----:B------:R-:W-:Y:S04]  /*0490*/  BSSY.RECONVERGENT B0, `(.L_x_7) ;  /* 0x000000c000007945 */ /* 0x000fe80003800200 */
[----:B------:R-:W-:-:S04]  /*04a0*/  IADD3 R9, PT, PT, R37, 0x1800000, RZ ;  /* 0x0180000025097810 */ /* 0x000fc80007ffe0ff */
[----:B------:R-:W-:-:S04]  /*04b0*/  LOP3.LUT R9, R9, 0x7f800000, RZ, 0xc0, !PT ;  /* 0x7f80000009097812 */ /* 0x000fc800078ec0ff */
[----:B------:R-:W-:-:S13]  /*04c0*/  ISETP.GT.U32.AND P0, PT, R9, 0x1ffffff, PT ;  /* 0x01ffffff0900780c */ /* 0x000fda0003f04070 */
[----:B------:R-:W-:Y:S05]  /*04d0*/  @P0 BRA `(.L_x_8) ;  /* 0x00000000000c0947 */ /* 0x000fea0003800000 */
[----:B------:R-:W-:-:S07]  /*04e0*/  MOV R12, 0x500 ;  /* 0x00000500000c7802 */ /* 0x000fce0000000f00 */
[----:B------:R-:W-:Y:S05]  /*04f0*/  CALL.REL.NOINC `($__internal_0_$__cuda_sm20_rcp_rn_f32_slowpath) ;  /* 0x00000034003c7944 */ /* 0x000fea0003c00000 */
[----:B------:R-:W-:Y:S05]  /*0500*/  BRA `(.L_x_9) ;  /* 0x0000000000107947 */ /* 0x000fea0003800000 */
.L_x_8:
[----:B------:R-:W0:Y:S02]  /*0510*/  MUFU.RCP R38, R37 ;  /* 0x0000002500267308 */ /* 0x000e240000001000 */
[----:B0-----:R-:W-:-:S04]  /*0520*/  FFMA R9, R37, R38, -1 ;  /* 0xbf80000025097423 */ /* 0x001fc80000000026 */
[----:B------:R-:W-:-:S04]  /*0530*/  FADD.FTZ R9, -R9, -RZ ;  /* 0x800000ff09097221 */ /* 0x000fc80000010100 */
[----:B------:R-:W-:-:S07]  /*0540*/  FFMA R38, R38, R9, R38 ;  /* 0x0000000926267223 */ /* 0x000fce0000000026 */
.L_x_9:
[----:B------:R-:W-:Y:S05]  /*0550*/  BSYNC.RECONVERGENT B0 ;  /* 0x0000000000007941 */ /* 0x000fea0003800200 */
.L_x_7:
[-C--:B------:R-:W-:Y:S01]  /*0560*/  FMUL R10, R3, R38.reuse ;  /* 0x00000026030a7220 */ /* 0x080fe20000400000 */
[-C--:B------:R-:W-:Y:S01]  /*0570*/  FMUL R2, R2, R38.reuse ;  /* 0x0000002602027220 */ /* 0x080fe20000400000 */
[----:B------:R-:W-:Y:S01]  /*0580*/  FMUL R0, R0, R38 ;  /* 0x0000002600007220 */ /* 0x000fe20000400000 */
[----:B------:R-:W0:Y:S01]  /*0590*/  LDC.64 R22, c[0x0][0x388] ;  /* 0x0000e200ff167b82 */ /* 0x000e220000000a00 */
[-C--:B------:R-:W-:Y:S01]  /*05a0*/  FMUL R12, R10, R11.reuse ;  /* 0x0000000b0a0c7220 */ /* 0x080fe20000400000 */
[-C--:B------:R-:W-:Y:S01]  /*05b0*/  FMUL R20, R2, R11.reuse ;  /* 0x0000000b02147220 */ /* 0x080fe20000400000 */
[----:B------:R-:W-:Y:S02]  /*05c0*/  FMUL R24, R0, R11 ;  /* 0x0000000b00187220 */ /* 0x000fe40000400000 */
[C---:B------:R-:W-:Y:S01]  /*05d0*/  FFMA R13, R14.reuse, R12, R13 ;  /* 0x0000000c0e0d7223 */ /* 0x040fe2000000000d */
[C---:B------:R-:W-:Y:S01]  /*05e0*/  FFMA R7, R14.reuse, R20, R7 ;  /* 0x000000140e077223 */ /* 0x040fe20000000007 */
[----:B------:R-:W-:-:S03]  /*05f0*/  FFMA R5, R14, R24, R5 ;  /* 0x000000180e057223 */ /* 0x000fc60000000005 */
[----:B------:R-:W-:Y:S04]  /*0600*/  STG.E desc[UR4][R18.64], R13 ;  /* 0x0000000d12007986 */ /* 0x000fe8000c101904 */
[----:B------:R-:W-:Y:S04]  /*0610*/  STG.E desc[UR4][R18.64+0x4], R7 ;  /* 0x0000040712007986 */ /* 0x000fe8000c101904 */
[----:B------:R1:W-:Y:S04]  /*0620*/  STG.E desc[UR4][R18.64+0x8], R5 ;  /* 0x0000080512007986 */ /* 0x0003e8000c101904 */
[----:B------:R-:W2:Y:S04]  /*0630*/  LDG.E R9, desc[UR4][R16.64+0x4] ;  /* 0x0000040410097981 */ /* 0x000ea8000c1e1900 */
[----:B------:R-:W3:Y:S04]  /*0640*/  LDG.E R26, desc[UR4][R16.64] ;  /* 0x00000004101a7981 */ /* 0x000ee8000c1e1900 */
[----:B------:R-:W4:Y:S01]  /*0650*/  LDG.E R11, desc[UR4][R16.64+0x8] ;  /* 0x00000804100b7981 */ /* 0x000f22000c1e1900 */
[----:B--2---:R-:W-:Y:S01]  /*0660*/  FFMA R9, -R15, R20, R9 ;  /* 0x000000140f097223 */ /* 0x004fe20000000109 */
[----:B0-----:R-:W-:-:S04]  /*0670*/  IMAD.WIDE R20, R6, 0x4, R22 ;  /* 0x0000000406147825 */ /* 0x001fc800078e0216 */
[----:B---3--:R-:W-:Y:S01]  /*0680*/  FFMA R3, -R15, R12, R26 ;  /* 0x0000000c0f037223 */ /* 0x008fe2000000011a */
[----:B------:R-:W-:-:S04]  /*0690*/  IMAD.WIDE R22, R4, 0x4, R22 ;  /* 0x0000000404167825 */ /* 0x000fc800078e0216 */
[----:B----4-:R-:W-:Y:S01]  /*06a0*/  FFMA R11, -R15, R24, R11 ;  /* 0x000000180f0b7223 */ /* 0x010fe2000000010b */
[----:B------:R-:W-:Y:S04]  /*06b0*/  STG.E desc[UR4][R16.64], R3 ;  /* 0x0000000310007986 */ /* 0x000fe8000c101904 */
[----:B------:R0:W-:Y:S04]  /*06c0*/  STG.E desc[UR4][R16.64+0x4], R9 ;  /* 0x0000040910007986 */ /* 0x0001e8000c101904 */
[----:B------:R2:W-:Y:S04]  /*06d0*/  STG.E desc[UR4][R16.64+0x8], R11 ;  /* 0x0000080b10007986 */ /* 0x0005e8000c101904 */
[----:B------:R-:W3:Y:S04]  /*06e0*/  LDG.E R6, desc[UR4][R20.64+0x4] ;  /* 0x0000040414067981 */ /* 0x000ee8000c1e1900 */
[----:B-1----:R-:W3:Y:S04]  /*06f0*/  LDG.E R5, desc[UR4][R22.64+0x4] ;  /* 0x0000040416057981 */ /* 0x002ee8000c1e1900 */
[----:B------:R-:W4:Y:S04]  /*0700*/  LDG.E R7, desc[UR4][R20.64] ;  /* 0x0000000414077981 */ /* 0x000f28000c1e1900 */
[----:B------:R-:W4:Y:S04]  /*0710*/  LDG.E R12, desc[UR4][R22.64] ;  /* 0x00000004160c7981 */ /* 0x000f28000c1e1900 */
[----:B------:R-:W5:Y:S04]  /*0720*/  LDG.E R4, desc[UR4][R20.64+0x8] ;  /* 0x0000080414047981 */ /* 0x000f68000c1e1900 */
[----:B------:R-:W5:Y:S01]  /*0730*/  LDG.E R13, desc[UR4][R22.64+0x8] ;  /* 0x00000804160d7981 */ /* 0x000f62000c1e1900 */
[----:B------:R-:W1:Y:S01]  /*0740*/  MUFU.RCP R19, R8 ;  /* 0x0000000800137308 */ /* 0x000e620000001000 */
[----:B------:R-:W-:Y:S01]  /*0750*/  BSSY.RECONVERGENT B2, `(.L_x_10) ;  /* 0x0000014000027945 */ /* 0x000fe20003800200 */
[----:B---3--:R-:W-:-:S04]  /*0760*/  FADD R5, -R6, R5 ;  /* 0x0000000506057221 */ /* 0x008fc80000000100 */
[----:B0-----:R-:W-:Y:S01]  /*0770*/  FMUL R9, R2, R5 ;  /* 0x0000000502097220 */ /* 0x001fe20000400000 */
[----:B----4-:R-:W-:-:S04]  /*0780*/  FADD R3, -R7, R12 ;  /* 0x0000000c07037221 */ /* 0x010fc80000000100 */
[----:B------:R-:W-:Y:S01]  /*0790*/  FFMA R3, R10, R3, R9 ;  /* 0x000000030a037223 */ /* 0x000fe20000000009 */
[----:B-----5:R-:W-:-:S04]  /*07a0*/  FADD R5, -R4, R13 ;  /* 0x0000000d04057221 */ /* 0x020fc80000000100 */
[----:B------:R-:W-:-:S04]  /*07b0*/  FFMA R5, R0, R5, R3 ;  /* 0x0000000500057223 */ /* 0x000fc80000000003 */
[----:B------:R-:W-:-:S04]  /*07c0*/  FMUL R3, R10, R5 ;  /* 0x000000050a037220 */ /* 0x000fc80000400000 */
[----:B------:R-:W-:Y:S01]  /*07d0*/  FMUL R13, R14, R3 ;  /* 0x000000030e0d7220 */ /* 0x000fe20000400000 */
[----:B-1----:R-:W-:-:S03]  /*07e0*/  FFMA R10, -R8, R19, 1 ;  /* 0x3f800000080a7423 */ /* 0x002fc60000000113 */
[----:B------:R-:W0:Y:S01]  /*07f0*/  FCHK P0, R13, R8 ;  /* 0x000000080d007302 */ /* 0x000e220000000000 */
[----:B------:R-:W-:-:S04]  /*0800*/  FFMA R9, R19, R10, R19 ;  /* 0x0000000a13097223 */ /* 0x000fc80000000013 */
[----:B------:R-:W-:-:S04]  /*0810*/  FFMA R10, R9, R13, RZ ;  /* 0x0000000d090a7223 */ /* 0x000fc800000000ff */
[----:B--2---:R-:W-:-:S04]  /*0820*/  FFMA R11, -R8, R10, R13 ;  /* 0x0000000a080b7223 */ /* 0x004fc8000000010d */
[----:B------:R-:W-:Y:S01]  /*0830*/  FFMA R9, R9, R11, R10 ;  /* 0x0000000b09097223 */ /* 0x000fe2000000000a */
[----:B0-----:R-:W-:Y:S06]  /*0840*/  @!P0 BRA `(.L_x_11) ;  /* 0x0000000000108947 */ /* 0x001fec0003800000 */
[----:B------:R-:W-:Y:S02]  /*0850*/  MOV R10, R13 ;  /* 0x0000000d000a7202 */ /* 0x000fe40000000f00 */
[----:B------:R-:W-:Y:S02]  /*0860*/  MOV R9, R8 ;  /* 0x0000000800097202 */ /* 0x000fe40000000f00 */
[----:B------:R-:W-:-:S07]  /*0870*/  MOV R12, 0x890 ;  /* 0x00000890000c7802 */ /* 0x000fce0000000f00 */
[----:B------:R-:W-:Y:S05]  /*0880*/  CALL.REL.NOINC `($__internal_2_$__cuda_sm3x_div_rn_noftz_f32_slowpath) ;  /* 0x0000003400847944 */ /* 0x000fea0003c00000 */
.L_x_11:
[----:B------:R-:W-:Y:S05]  /*0890*/  BSYNC.RECONVERGENT B2 ;  /* 0x0000000000027941 */ /* 0x000fea0003800200 */
.L_x_10:
[----:B------:R-:W0:Y:S01]  /*08a0*/  MUFU.RCP R11, R8 ;  /* 0x00000008000b7308 */ /* 0x000e220000001000 */
[----:B------:R-:W-:Y:S01]  /*08b0*/  FADD R9, R7, R9 ;  /* 0x0000000907097221 */ /* 0x000fe20000000000 */
[----:B------:R-:W-:Y:S01]  /*08c0*/  FMUL R2, R2, R5 ;  /* 0x0000000502027220 */ /* 0x000fe20000400000 */
[----:B------:R-:W-:Y:S03]  /*08d0*/  BSSY.RECONVERGENT B2, `(.L_x_12) ;  /* 0x000000f000027945 */ /* 0x000fe60003800200 */
[----:B------:R-:W-:Y:S01]  /*08e0*/  FMUL R13, R14, R2 ;  /* 0x000000020e0d7220 */ /* 0x000fe20000400000 */
[----:B------:R1:W-:Y:S03]  /*08f0*/  STG.E desc[UR4][R20.64], R9 ;  /* 0x0000000914007986 */ /* 0x0003e6000c101904 */
[----:B------:R-:W2:Y:S01]  /*0900*/  FCHK P0, R13, R8 ;  /* 0x000000080d007302 */ /* 0x000ea20000000000 */
[----:B0-----:R-:W-:-:S04]  /*0910*/  FFMA R10, -R8, R11, 1 ;  /* 0x3f800000080a7423 */ /* 0x001fc8000000010b */
[----:B------:R-:W-:-:S04]  /*0920*/  FFMA R7, R11, R10, R11 ;  /* 0x0000000a0b077223 */ /* 0x000fc8000000000b */
[----:B------:R-:W-:-:S04]  /*0930*/  FFMA R10, R7, R13, RZ ;  /* 0x0000000d070a7223 */ /* 0x000fc800000000ff */
[----:B------:R-:W-:-:S04]  /*0940*/  FFMA R11, -R8, R10, R13 ;  /* 0x0000000a080b7223 */ /* 0x000fc8000000010d */
[----:B------:R-:W-:Y:S01]  /*0950*/  FFMA R7, R7, R11, R10 ;  /* 0x0000000b07077223 */ /* 0x000fe2000000000a */
[----:B-12---:R-:W-:Y:S06]  /*0960*/  @!P0 BRA `(.L_x_13) ;  /* 0x0000000000148947 */ /* 0x006fec0003800000 */
[----:B------:R-:W-:Y:S02]  /*0970*/  MOV R10, R13 ;  /* 0x0000000d000a7202 */ /* 0x000fe40000000f00 */
[----:B------:R-:W-:Y:S02]  /*0980*/  MOV R9, R8 ;  /* 0x0000000800097202 */ /* 0x000fe40000000f00 */
[----:B------:R-:W-:-:S07]  /*0990*/  MOV R12, 0x9b0 ;  /* 0x000009b0000c7802 */ /* 0x000fce0000000f00 */
[----:B------:R-:W-:Y:S05]  /*09a0*/  CALL.REL.NOINC `($__internal_2_$__cuda_sm3x_div_rn_noftz_f32_slowpath) ;  /* 0x00000034003c7944 */ /* 0x000fea0003c00000 */
[----:B------:R-:W-:-:S07]  /*09b0*/  MOV R7, R9 ;  /* 0x0000000900077202 */ /* 0x000fce0000000f00 */
.L_x_13:
[----:B------:R-:W-:Y:S05]  /*09c0*/  BSYNC.RECONVERGENT B2 ;  /* 0x0000000000027941 */ /* 0x000fea0003800200 */
.L_x_12:
        /* <DEDUP_REMOVED lines=14> */
[----:B------:R-:W-:-:S07]  /*0ab0*/  MOV R12, 0xad0 ;  /* 0x00000ad0000c7802 */ /* 0x000fce0000000f00 */
[----:B------:R-:W-:Y:S05]  /*0ac0*/  CALL.REL.NOINC `($__internal_2_$__cuda_sm3x_div_rn_noftz_f32_slowpath) ;  /* 0x0000003000f47944 */ /* 0x000fea0003c00000 */
.L_x_15:
[----:B------:R-:W-:Y:S05]  /*0ad0*/  BSYNC.RECONVERGENT B2 ;  /* 0x0000000000027941 */ /* 0x000fea0003800200 */
.L_x_14:
[----:B------:R-:W0:Y:S01]  /*0ae0*/  MUFU.RCP R5, R8 ;  /* 0x0000000800057308 */ /* 0x000e220000001000 */
[----:B------:R-:W-:Y:S01]  /*0af0*/  FADD R9, R4, R9 ;  /* 0x0000000904097221 */ /* 0x000fe20000000000 */
[----:B------:R-:W-:Y:S01]  /*0b00*/  FMUL R10, R15, R3 ;  /* 0x000000030f0a7220 */ /* 0x000fe20000400000 */
[----:B------:R-:W-:Y:S03]  /*0b10*/  BSSY.RECONVERGENT B2, `(.L_x_16) ;  /* 0x000000d000027945 */ /* 0x000fe60003800200 */
[----:B------:R1:W-:Y:S02]  /*0b20*/  STG.E desc[UR4][R20.64+0x8], R9 ;  /* 0x0000080914007986 */ /* 0x0003e4000c101904 */
        /* <DEDUP_REMOVED lines=10> */
[----:B------:R-:W-:-:S07]  /*0bd0*/  MOV R3, R9 ;  /* 0x0000000900037202 */ /* 0x000fce0000000f00 */
.L_x_17:
[----:B------:R-:W-:Y:S05]  /*0be0*/  BSYNC.RECONVERGENT B2 ;  /* 0x0000000000027941 */ /* 0x000fea0003800200 */
.L_x_16:
[----:B------:R-:W2:Y:S01]  /*0bf0*/  LDG.E R4, desc[UR4][R22.64] ;  /* 0x0000000416047981 */ /* 0x000ea2000c1e1900 */
[----:B------:R-:W0:Y:S01]  /*0c00*/  MUFU.RCP R5, R8 ;  /* 0x0000000800057308 */ /* 0x000e220000001000 */
[----:B------:R-:W-:Y:S01]  /*0c10*/  FMUL R10, R15, R2 ;  /* 0x000000020f0a7220 */ /* 0x000fe20000400000 */
[----:B------:R-:W-:Y:S06]  /*0c20*/  BSSY.RECONVERGENT B2, `(.L_x_18) ;  /* 0x000000d000027945 */ /* 0x000fec0003800200 */
[----:B------:R-:W1:Y:S01]  /*0c30*/  FCHK P0, R10, R8 ;  /* 0x000000080a007302 */ /* 0x000e620000000000 */
[----:B--2---:R-:W-:Y:S01]  /*0c40*/  FADD R3, R4, -R3 ;  /* 0x8000000304037221 */ /* 0x004fe20000000000 */
[----:B0-----:R-:W-:-:S04]  /*0c50*/  FFMA R4, -R8, R5, 1 ;  /* 0x3f80000008047423 */ /* 0x001fc80000000105 */
[----:B------:R0:W-:Y:S01]  /*0c60*/  STG.E desc[UR4][R22.64], R3 ;  /* 0x0000000316007986 */ /* 0x0001e2000c101904 */
[----:B------:R-:W-:-:S04]  /*0c70*/  FFMA R2, R5, R4, R5 ;  /* 0x0000000405027223 */ /* 0x000fc80000000005 */
[----:B------:R-:W-:-:S04]  /*0c80*/  FFMA R5, R2, R10, RZ ;  /* 0x0000000a02057223 */ /* 0x000fc800000000ff */
[----:B------:R-:W-:-:S04]  /*0c90*/  FFMA R4, -R8, R5, R10 ;  /* 0x0000000508047223 */ /* 0x000fc8000000010a */
[----:B------:R-:W-:Y:S01]  /*0ca0*/  FFMA R9, R2, R4, R5 ;  /* 0x0000000402097223 */ /* 0x000fe20000000005 */
[----:B01----:R-:W-:Y:S06]  /*0cb0*/  @!P0 BRA `(.L_x_19) ;  /* 0x00000000000c8947 */ /* 0x003fec0003800000 */
[----:B------:R-:W-:Y:S02]  /*0cc0*/  MOV R9, R8 ;  /* 0x0000000800097202 */ /* 0x000fe40000000f00 */
[----:B------:R-:W-:-:S07]  /*0cd0*/  MOV R12, 0xcf0 ;  /* 0x00000cf0000c7802 */ /* 0x000fce0000000f00 */
[----:B------:R-:W-:Y:S05]  /*0ce0*/  CALL.REL.NOINC `($__internal_2_$__cuda_sm3x_div_rn_noftz_f32_slowpath) ;  /* 0x00000030006c7944 */ /* 0x000fea0003c00000 */
.L_x_19:
[----:B------:R-:W-:Y:S05]  /*0cf0*/  BSYNC.RECONVERGENT B2 ;  /* 0x0000000000027941 */ /* 0x000fea0003800200 */
.L_x_18:
        /* <DEDUP_REMOVED lines=16> */
[----:B------:R-:W-:-:S07]  /*0e00*/  MOV R0, R9 ;  /* 0x0000000900007202 */ /* 0x000fce0000000f00 */
.L_x_21:
[----:B------:R-:W-:Y:S05]  /*0e10*/  BSYNC.RECONVERGENT B2 ;  /* 0x0000000000027941 */ /* 0x000fea0003800200 */
.L_x_20:
[----:B------:R-:W2:Y:S02]  /*0e20*/  LDG.E R3, desc[UR4][R22.64+0x8] ;  /* 0x0000080416037981 */ /* 0x000ea4000c1e1900 */
[----:B--2---:R-:W-:-:S05]  /*0e30*/  FADD R3, R3, -R0 ;  /* 0x8000000003037221 */ /* 0x004fca0000000000 */
[----:B------:R-:W-:Y:S01]  /*0e40*/  STG.E desc[UR4][R22.64+0x8], R3 ;  /* 0x0000080316007986 */ /* 0x000fe2000c101904 */
[----:B------:R-:W-:Y:S05]  /*0e50*/  EXIT ;  /* 0x000000000000794d */ /* 0x000fea0003800000 */
.L_x_1:
        /* <DEDUP_REMOVED lines=11> */
[----:B------:R-:W-:-:S05]  /*0f10*/  LEA R19, R18, R18, 0x1 ;  /* 0x0000001212137211 */ /* 0x000fca00078e08ff */
[----:B------:R-:W-:-:S05]  /*0f20*/  IMAD.WIDE R32, R19, 0x4, R32 ;  /* 0x0000000413207825 */ /* 0x000fca00078e0220 */
[----:B------:R-:W4:Y:S04]  /*0f30*/  LDG.E R4, desc[UR4][R32.64] ;  /* 0x0000000420047981 */ /* 0x000f28000c1e1900 */
        /* <DEDUP_REMOVED lines=10> */
[----:B------:R-:W-:Y:S01]  /*0fe0*/  IADD3 R3, PT, PT, R9, -0xd000000, RZ ;  /* 0xf300000009037810 */ /* 0x000fe20007ffe0ff */
[----:B------:R-:W-:-:S03]  /*0ff0*/  FADD R29, -R25, R4 ;  /* 0x00000004191d7221 */ /* 0x000fc60000000100 */
[----:B------:R-:W-:Y:S01]  /*1000*/  ISETP.GT.U32.AND P0, PT, R3, 0x727fffff, PT ;  /* 0x727fffff0300780c */ /* 0x000fe20003f04070 */
[----:B------:R-:W-:Y:S01]  /*1010*/  FADD R18, -R23, R18 ;  /* 0x0000001217127221 */ /* 0x000fe20000000100 */
[----:B------:R-:W-:-:S11]  /*1020*/  FADD R17, -R21, R6 ;  /* 0x0000000615117221 */ /* 0x000fd60000000100 */
[----:B01----:R-:W-:Y:S05]  /*1030*/  @!P0 BRA `(.L_x_23) ;  /* 0x0000000000108947 */ /* 0x003fea0003800000 */
[----:B------:R-:W-:-:S07]  /*1040*/  MOV R10, 0x1060 ;  /* 0x00001060000a7802 */ /* 0x000fce0000000f00 */
[----:B------:R-:W-:Y:S05]  /*1050*/  CALL.REL.NOINC `($__internal_1_$__cuda_sm20_sqrt_rn_f32_slowpath) ;  /* 0x0000002c00387944 */ /* 0x000fea0003c00000 */
[----:B------:R-:W-:Y:S01]  /*1060*/  MOV R4, R37 ;  /* 0x0000002500047202 */ /* 0x000fe20000000f00 */
[----:B------:R-:W-:Y:S06]  /*1070*/  BRA `(.L_x_24) ;  /* 0x0000000000107947 */ /* 0x000fec0003800000 */
.L_x_23:
[----:B------:R-:W-:Y:S01]  /*1080*/  FMUL.FTZ R4, R9, R10 ;  /* 0x0000000a09047220 */ /* 0x000fe20000410000 */
[----:B------:R-:W-:-:S03]  /*1090*/  FMUL.FTZ R10, R10, 0.5 ;  /* 0x3f0000000a0a7820 */ /* 0x000fc60000410000 */
[----:B------:R-:W-:-:S04]  /*10a0*/  FFMA R9, -R4, R4, R9 ;  /* 0x0000000404097223 */ /* 0x000fc80000000109 */
[----:B------:R-:W-:-:S07]  /*10b0*/  FFMA R4, R9, R10, R4 ;  /* 0x0000000a09047223 */ /* 0x000fce0000000004 */
.L_x_24:
[----:B------:R-:W-:Y:S05]  /*10c0*/  BSYNC.RECONVERGENT B0 ;  /* 0x0000000000007941 */ /* 0x000fea0003800200 */
.L_x_22:
[----:B------:R-:W-:Y:S01]  /*10d0*/  FMUL R6, R18, R18 ;  /* 0x0000001212067220 */ /* 0x000fe20000400000 */
[----:B------:R-:W-:Y:S03]  /*10e0*/  BSSY.RECONVERGENT B0, `(.L_x_25) ;  /* 0x000000f000007945 */ /* 0x000fe60003800200 */
[----:B------:R-:W-:-:S04]  /*10f0*/  FFMA R6, R29, R29, R6 ;  /* 0x0000001d1d067223 */ /* 0x000fc80000000006 */
[----:B------:R-:W-:-:S04]  /*1100*/  FFMA R9, R17, R17, R6 ;  /* 0x0000001111097223 */ /* 0x000fc80000000006 */
[----:B------:R0:W1:Y:S01]  /*1110*/  MUFU.RSQ R6, R9 ;  /* 0x0000000900067308 */ /* 0x0000620000001400 */
[----:B------:R-:W-:-:S04]  /*1120*/  IADD3 R3, PT, PT, R9, -0xd000000, RZ ;  /* 0xf300000009037810 */ /* 0x000fc80007ffe0ff */
[----:B------:R-:W-:-:S13]  /*1130*/  ISETP.GT.U32.AND P0, PT, R3, 0x727fffff, PT ;  /* 0x727fffff0300780c */ /* 0x000fda0003f04070 */
[----:B01----:R-:W-:Y:S05]  /*1140*/  @!P0 BRA `(.L_x_26) ;  /* 0x0000000000108947 */ /* 0x003fea0003800000 */
[----:B------:R-:W-:-:S07]  /*1150*/  MOV R10, 0x1170 ;  /* 0x00001170000a7802 */ /* 0x000fce0000000f00 */
[----:B------:R-:W-:Y:S05]  /*1160*/  CALL.REL.NOINC `($__internal_1_$__cuda_sm20_sqrt_rn_f32_slowpath) ;  /* 0x0000002800f47944 */ /* 0x000fea0003c00000 */
[----:B------:R-:W-:Y:S01]  /*1170*/  MOV R6, R37 ;  /* 0x0000002500067202 */ /* 0x000fe20000000f00 */
[----:B------:R-:W-:Y:S06]  /*1180*/  BRA `(.L_x_27) ;  /* 0x0000000000107947 */ /* 0x000fec0003800000 */
.L_x_26:
[----:B------:R-:W-:Y:S01]  /*1190*/  FMUL.FTZ R10, R9, R6 ;  /* 0x00000006090a7220 */ /* 0x000fe20000410000 */
[----:B------:R-:W-:-:S03]  /*11a0*/  FMUL.FTZ R6, R6, 0.5 ;  /* 0x3f00000006067820 */ /* 0x000fc60000410000 */
[----:B------:R-:W-:-:S04]  /*11b0*/  FFMA R9, -R10, R10, R9 ;  /* 0x0000000a0a097223 */ /* 0x000fc80000000109 */
[----:B------:R-:W-:-:S07]  /*11c0*/  FFMA R6, R9, R6, R10 ;  /* 0x0000000609067223 */ /* 0x000fce000000000a */
.L_x_27:
[----:B------:R-:W-:Y:S05]  /*11d0*/  BSYNC.RECONVERGENT B0 ;  /* 0x0000000000007941 */ /* 0x000fea0003800200 */
.L_x_25:
[----:B------:R-:W-:Y:S01]  /*11e0*/  FADD R35, R4, 1.00000001335143196e-10 ;  /* 0x2edbe6ff04237421 */ /* 0x000fe20000000000 */
[----:B------:R-:W-:Y:S03]  /*11f0*/  BSSY.RECONVERGENT B2, `(.L_x_28) ;  /* 0x000000e000027945 */ /* 0x000fe60003800200 */
[----:B------:R-:W0:Y:S08]  /*1200*/  MUFU.RCP R10, R35 ;  /* 0x00000023000a7308 */ /* 0x000e300000001000 */
        /* <DEDUP_REMOVED lines=8> */
[----:B------:R-:W-:Y:S02]  /*1290*/  MOV R9, R35 ;  /* 0x0000002300097202 */ /* 0x000fe40000000f00 */
[----:B------:R-:W-:-:S07]  /*12a0*/  MOV R12, 0x12c0 ;  /* 0x000012c0000c7802 */ /* 0x000fce0000000f00 */
[----:B------:R-:W-:Y:S05]  /*12b0*/  CALL.REL.NOINC `($__internal_2_$__cuda_sm3x_div_rn_noftz_f32_slowpath) ;  /* 0x0000002800f87944 */ /* 0x000fea0003c00000 */
[----:B------:R-:W-:-:S07]  /*12c0*/  MOV R3, R9 ;  /* 0x0000000900037202 */ /* 0x000fce0000000f00 */
.L_x_29:
[----:B------:R-:W-:Y:S05]  /*12d0*/  BSYNC.RECONVERGENT B2 ;  /* 0x0000000000027941 */ /* 0x000fea0003800200 */
.L_x_28:
[----:B------:R-:W0:Y:S01]  /*12e0*/  MUFU.RCP R10, R35 ;  /* 0x00000023000a7308 */ /* 0x000e220000001000 */
[----:B------:R-:W-:Y:S07]  /*12f0*/  BSSY.RECONVERGENT B2, `(.L_x_30) ;  /* 0x000000d000027945 */ /* 0x000fee0003800200 */
        /* <DEDUP_REMOVED lines=12> */
.L_x_31:
[----:B------:R-:W-:Y:S05]  /*13c0*/  BSYNC.RECONVERGENT B2 ;  /* 0x0000000000027941 */ /* 0x000fea0003800200 */
.L_x_30:
        /* <DEDUP_REMOVED lines=14> */
.L_x_33:
[----:B------:R-:W-:Y:S05]  /*14b0*/  BSYNC.RECONVERGENT B2 ;  /* 0x0000000000027941 */ /* 0x000fea0003800200 */
.L_x_32:
        /* <DEDUP_REMOVED lines=15> */
.L_x_35:
[----:B------:R-:W-:Y:S05]  /*15b0*/  BSYNC.RECONVERGENT B2 ;  /* 0x0000000000027941 */ /* 0x000fea0003800200 */
.L_x_34:
        /* <DEDUP_REMOVED lines=14> */
.L_x_37:
[----:B------:R-:W-:Y:S05]  /*16a0*/  BSYNC.RECONVERGENT B2 ;  /* 0x0000000000027941 */ /* 0x000fea0003800200 */
.L_x_36:
        /* <DEDUP_REMOVED lines=14> */
.L_x_39:
[----:B------:R-:W-:Y:S05]  /*1790*/  BSYNC.RECONVERGENT B2 ;  /* 0x0000000000027941 */ /* 0x000fea0003800200 */
.L_x_38:
[----:B------:R-:W-:Y:S01]  /*17a0*/  FMUL R9, R16, R5 ;  /* 0x0000000510097220 */ /* 0x000fe20000400000 */
[----:B------:R-:W-:Y:S01]  /*17b0*/  FADD R17, R14, R15 ;  /* 0x0000000f0e117221 */ /* 0x000fe20000000000 */
[----:B------:R-:W-:Y:S02]  /*17c0*/  BSSY.RECONVERGENT B0, `(.L_x_40) ;  /* 0x0000012000007945 */ /* 0x000fe40003800200 */
[----:B------:R-:W-:-:S04]  /*17d0*/  FFMA R9, R8, R3, R9 ;  /* 0x0000000308097223 */ /* 0x000fc80000000009 */
[----:B------:R-:W-:-:S04]  /*17e0*/  FFMA R9, R18, R7, R9 ;  /* 0x0000000712097223 */ /* 0x000fc80000000009 */
[----:B------:R-:W-:-:S04]  /*17f0*/  FMUL R20, R14, R9 ;  /* 0x000000090e147220 */ /* 0x000fc80000400000 */
[----:B------:R-:W-:-:S04]  /*1800*/  FMUL R10, R20, R20 ;  /* 0x00000014140a7220 */ /* 0x000fc80000400000 */
[----:B------:R-:W-:-:S04]  /*1810*/  FFMA R10, R17, R17, -R10 ;  /* 0x00000011110a7223 */ /* 0x000fc8000000080a */
[----:B------:R-:W-:-:S05]  /*1820*/  FADD R37, R10, 1.00000001335143196e-10 ;  /* 0x2edbe6ff0a257421 */ /* 0x000fca0000000000 */
[----:B------:R-:W-:-:S04]  /*1830*/  IADD3 R9, PT, PT, R37, 0x1800000, RZ ;  /* 0x0180000025097810 */ /* 0x000fc80007ffe0ff */
[----:B------:R-:W-:-:S04]  /*1840*/  LOP3.LUT R9, R9, 0x7f800000, RZ, 0xc0, !PT ;  /* 0x7f80000009097812 */ /* 0x000fc800078ec0ff */
[----:B------:R-:W-:-:S13]  /*1850*/  ISETP.GT.U32.AND P0, PT, R9, 0x1ffffff, PT ;  /* 0x01ffffff0900780c */ /* 0x000fda0003f04070 */
[----:B------:R-:W-:Y:S05]  /*1860*/  @P0 BRA `(.L_x_41) ;  /* 0x00000000000c0947 */ /* 0x000fea0003800000 */
[----:B------:R-:W-:-:S07]  /*1870*/  MOV R12, 0x1890 ;  /* 0x00001890000c7802 */ /* 0x000fce0000000f00 */
[----:B------:R-:W-:Y:S05]  /*1880*/  CALL.REL.NOINC `($__internal_0_$__cuda_sm20_rcp_rn_f32_slowpath) ;  /* 0x0000002000587944 */ /* 0x000fea0003c00000 */
[----:B------:R-:W-:Y:S05]  /*1890*/  BRA `(.L_x_42) ;  /* 0x0000000000107947 */ /* 0x000fea0003800000 */
.L_x_41:
[----:B------:R-:W0:Y:S02]  /*18a0*/  MUFU.RCP R38, R37 ;  /* 0x0000002500267308 */ /* 0x000e240000001000 */
[----:B0-----:R-:W-:-:S04]  /*18b0*/  FFMA R9, R37, R38, -1 ;  /* 0xbf80000025097423 */ /* 0x001fc80000000026 */
[----:B------:R-:W-:-:S04]  /*18c0*/  FADD.FTZ R9, -R9, -RZ ;  /* 0x800000ff09097221 */ /* 0x000fc80000010100 */
[----:B------:R-:W-:-:S07]  /*18d0*/  FFMA R38, R38, R9, R38 ;  /* 0x0000000926267223 */ /* 0x000fce0000000026 */
.L_x_42:
[----:B------:R-:W-:Y:S05]  /*18e0*/  BSYNC.RECONVERGENT B0 ;  /* 0x0000000000007941 */ /* 0x000fea0003800200 */
.L_x_40:
[----:B------:R-:W-:Y:S01]  /*18f0*/  FADD R4, -R11, R4 ;  /* 0x000000040b047221 */ /* 0x000fe20000000100 */
[----:B------:R-:W-:-:S03]  /*1900*/  FADD R6, -R13, R6 ;  /* 0x000000060d067221 */ /* 0x000fc60000000100 */
[C---:B------:R-:W-:Y:S01]  /*1910*/  FMUL R10, R20.reuse, R4 ;  /* 0x00000004140a7220 */ /* 0x040fe20000400000 */
[----:B------:R-:W-:-:S03]  /*1920*/  FMUL R9, R20, R6 ;  /* 0x0000000614097220 */ /* 0x000fc60000400000 */
[C---:B------:R-:W-:Y:S01]  /*1930*/  FFMA R11, R17.reuse, R6, -R10 ;  /* 0x00000006110b7223 */ /* 0x040fe2000000080a */
[----:B------:R-:W-:-:S03]  /*1940*/  FFMA R9, R17, R4, -R9 ;  /* 0x0000000411097223 */ /* 0x000fc60000000809 */
[-C--:B------:R-:W-:Y:S01]  /*1950*/  FMUL R11, R11, R38.reuse ;  /* 0x000000260b0b7220 */ /* 0x080fe20000400000 */
[----:B------:R-:W-:-:S03]  /*1960*/  FMUL R4, R9, R38 ;  /* 0x0000002609047220 */ /* 0x000fc60000400000 */
[C---:B------:R-:W-:Y:S01]  /*1970*/  FMUL R9, R11.reuse, R8 ;  /* 0x000000080b097220 */ /* 0x040fe20000400000 */
[C---:B------:R-:W-:Y:S01]  /*1980*/  FMUL R6, R11.reuse, R16 ;  /* 0x000000100b067220 */ /* 0x040fe20000400000 */
[----:B------:R-:W-:Y:S02]  /*1990*/  FMUL R10, R11, R18 ;  /* 0x000000120b0a7220 */ /* 0x000fe40000400000 */
[C---:B------:R-:W-:Y:S01]  /*19a0*/  FFMA R9, R4.reuse, R3, R9 ;  /* 0x0000000304097223 */ /* 0x040fe20000000009 */
[C---:B------:R-:W-:Y:S01]  /*19b0*/  FFMA R6, R4.reuse, R5, R6 ;  /* 0x0000000504067223 */ /* 0x040fe20000000006 */
[----:B------:R-:W-:Y:S02]  /*19c0*/  FFMA R10, R4, R7, R10 ;  /* 0x00000007040a7223 */ /* 0x000fe4000000000a */
[C---:B------:R-:W-:Y:S01]  /*19d0*/  FFMA R9, R14.reuse, R9, R25 ;  /* 0x000000090e097223 */ /* 0x040fe20000000019 */
[C---:B------:R-:W-:Y:S01]  /*19e0*/  FFMA R23, R14.reuse, R6, R23 ;  /* 0x000000060e177223 */ /* 0x040fe20000000017 */
[----:B------:R-:W-:-:S03]  /*19f0*/  FFMA R21, R14, R10, R21 ;  /* 0x0000000a0e157223 */ /* 0x000fc60000000015 */
[----:B------:R-:W-:Y:S04]  /*1a00*/  STG.E desc[UR4][R30.64], R9 ;  /* 0x000000091e007986 */ /* 0x000fe8000c101904 */
[----:B------:R0:W-:Y:S04]  /*1a10*/  STG.E desc[UR4][R30.64+0x4], R23 ;  /* 0x000004171e007986 */ /* 0x0001e8000c101904 */
[----:B------:R1:W-:Y:S04]  /*1a20*/  STG.E desc[UR4][R30.64+0x8], R21 ;  /* 0x000008151e007986 */ /* 0x0003e8000c101904 */
[----:B------:R-:W2:Y:S04]  /*1a30*/  LDG.E R13, desc[UR4][R26.64] ;  /* 0x000000041a0d7981 */ /* 0x000ea8000c1e1900 */
[----:B------:R-:W3:Y:S01]  /*1a40*/  LDG.E R6, desc[UR4][R26.64+0x4] ;  /* 0x000004041a067981 */ /* 0x000ee2000c1e1900 */
[----:B------:R-:W-:Y:S01]  /*1a50*/  FMUL R4, R15, R4 ;  /* 0x000000040f047220 */ /* 0x000fe20000400000 */
[----:B0-----:R-:W0:Y:S02]  /*1a60*/  LDC.64 R22, c[0x0][0x388] ;  /* 0x0000e200ff167b82 */ /* 0x001e240000000a00 */
[----:B------:R-:W4:Y:S01]  /*1a70*/  LDG.E R10, desc[UR4][R26.64+0x8] ;  /* 0x000008041a0a7981 */ /* 0x000f22000c1e1900 */
[C---:B--2---:R-:W-:Y:S01]  /*1a80*/  FFMA R13, R4.reuse, -R3, R13 ;  /* 0x80000003040d7223 */ /* 0x044fe2000000000d */
[----:B---3--:R-:W-:-:S04]  /*1a90*/  FFMA R25, R4, -R5, R6 ;  /* 0x8000000504197223 */ /* 0x008fc80000000006 */
[----:B------:R0:W-:Y:S01]  /*1aa0*/  STG.E desc[UR4][R26.64], R13 ;  /* 0x0000000d1a007986 */ /* 0x0001e2000c101904 */
[----:B----4-:R-:W-:-:S03]  /*1ab0*/  FFMA R29, R4, -R7, R10 ;  /* 0x80000007041d7223 */ /* 0x010fc6000000000a */
[----:B------:R2:W-:Y:S04]  /*1ac0*/  STG.E desc[UR4][R26.64+0x4], R25 ;  /* 0x000004191a007986 */ /* 0x0005e8000c101904 */
[----:B------:R-:W-:Y:S04]  /*1ad0*/  STG.E desc[UR4][R26.64+0x8], R29 ;  /* 0x0000081d1a007986 */ /* 0x000fe8000c101904 */
[----:B------:R-:W3:Y:S04]  /*1ae0*/  LDG.E R4, desc[UR4][R32.64] ;  /* 0x0000000420047981 */ /* 0x000ee8000c1e1900 */
[----:B-1----:R-:W4:Y:S04]  /*1af0*/  LDG.E R21, desc[UR4][R32.64+0x4] ;  /* 0x0000040420157981 */ /* 0x002f28000c1e1900 */
[----:B------:R-:W5:Y:S01]  /*1b00*/  LDG.E R31, desc[UR4][R32.64+0x8] ;  /* 0x00000804201f7981 */ /* 0x000f62000c1e1900 */
[----:B------:R-:W-:Y:S01]  /*1b10*/  FMUL R11, R15, R11 ;  /* 0x0000000b0f0b7220 */ /* 0x000fe20000400000 */
[----:B0-----:R-:W-:-:S04]  /*1b20*/  IMAD.WIDE R12, R0, 0x4, R22 ;  /* 0x00000004000c7825 */ /* 0x001fc800078e0216 */
[C---:B---3--:R-:W-:Y:S01]  /*1b30*/  FFMA R9, R11.reuse, -R8, R4 ;  /* 0x800000080b097223 */ /* 0x048fe20000000004 */
[----:B----4-:R-:W-:-:S04]  /*1b40*/  FFMA R21, R11, -R16, R21 ;  /* 0x800000100b157223 */ /* 0x010fc80000000015 */
[----:B------:R0:W-:Y:S01]  /*1b50*/  STG.E desc[UR4][R32.64], R9 ;  /* 0x0000000920007986 */ /* 0x0001e2000c101904 */
[----:B-----5:R-:W-:Y:S01]  /*1b60*/  FFMA R31, R11, -R18, R31 ;  /* 0x800000120b1f7223 */ /* 0x020fe2000000001f */
[--C-:B------:R-:W-:Y:S02]  /*1b70*/  IMAD.WIDE R10, R2, 0x4, R22.reuse ;  /* 0x00000004020a7825 */ /* 0x100fe400078e0216 */
[----:B------:R1:W-:Y:S02]  /*1b80*/  STG.E desc[UR4][R32.64+0x4], R21 ;  /* 0x0000041520007986 */ /* 0x0003e4000c101904 */
[----:B------:R-:W-:Y:S02]  /*1b90*/  IMAD.WIDE R22, R19, 0x4, R22 ;  /* 0x0000000413167825 */ /* 0x000fe400078e0216 */
[----:B------:R-:W-:Y:S04]  /*1ba0*/  STG.E desc[UR4][R32.64+0x8], R31 ;  /* 0x0000081f20007986 */ /* 0x000fe8000c101904 */
[----:B--2---:R-:W2:Y:S04]  /*1bb0*/  LDG.E R25, desc[UR4][R10.64+0x4] ;  /* 0x000004040a197981 */ /* 0x004ea8000c1e1900 */
[----:B------:R-:W2:Y:S04]  /*1bc0*/  LDG.E R2, desc[UR4][R12.64+0x4] ;  /* 0x000004040c027981 */ /* 0x000ea8000c1e1900 */
[----:B------:R-:W3:Y:S04]  /*1bd0*/  LDG.E R19, desc[UR4][R10.64] ;  /* 0x000000040a137981 */ /* 0x000ee8000c1e1900 */
[----:B------:R-:W3:Y:S04]  /*1be0*/  LDG.E R0, desc[UR4][R12.64] ;  /* 0x000000040c007981 */ /* 0x000ee8000c1e1900 */
[----:B------:R-:W4:Y:S04]  /*1bf0*/  LDG.E R24, desc[UR4][R22.64+0x4] ;  /* 0x0000040416187981 */ /* 0x000f28000c1e1900 */
[----:B------:R-:W5:Y:S04]  /*1c00*/  LDG.E R6, desc[UR4][R22.64] ;  /* 0x0000000416067981 */ /* 0x000f68000c1e1900 */
[----:B0-----:R-:W5:Y:S04]  /*1c10*/  LDG.E R9, desc[UR4][R10.64+0x8] ;  /* 0x000008040a097981 */ /* 0x001f68000c1e1900 */
[----:B------:R-:W5:Y:S04]  /*1c20*/  LDG.E R4, desc[UR4][R12.64+0x8] ;  /* 0x000008040c047981 */ /* 0x000f68000c1e1900 */
[----:B------:R-:W5:Y:S01]  /*1c30*/  LDG.E R26, desc[UR4][R22.64+0x8] ;  /* 0x00000804161a7981 */ /* 0x000f62000c1e1900 */
[----:B--2---:R-:W-:-:S04]  /*1c40*/  FADD R2, -R25, R2 ;  /* 0x0000000219027221 */ /* 0x004fc80000000100 */
[----:B-1----:R-:W-:Y:S01]  /*1c50*/  FMUL R21, R2, R5 ;  /* 0x0000000502157220 */ /* 0x002fe20000400000 */
[----:B---3--:R-:W-:Y:S01]  /*1c60*/  FADD R0, -R19, R0 ;  /* 0x0000000013007221 */ /* 0x008fe20000000100 */
[----:B----4-:R-:W-:-:S03]  /*1c70*/  FADD R29, -R25, R24 ;  /* 0x00000018191d7221 */ /* 0x010fc60000000100 */
[----:B------:R-:W-:Y:S01]  /*1c80*/  FFMA R0, R0, R3, R21 ;  /* 0x0000000300007223 */ /* 0x000fe20000000015 */
[----:B-----5:R-:W-:Y:S01]  /*1c90*/  FADD R27, -R19, R6 ;  /* 0x00000006131b7221 */ /* 0x020fe20000000100 */
[----:B------:R-:W-:-:S04]  /*1ca0*/  FMUL R2, R29, R16 ;  /* 0x000000101d027220 */ /* 0x000fc80000400000 */
[----:B------:R-:W-:Y:S01]  /*1cb0*/  FFMA R27, R27, R8, R2 ;  /* 0x000000081b1b7223 */ /* 0x000fe20000000002 */
[C---:B------:R-:W-:Y:S01]  /*1cc0*/  FADD R21, -R9.reuse, R4 ;  /* 0x0000000409157221 */ /* 0x040fe20000000100 */
[----:B------:R-:W-:-:S03]  /*1cd0*/  FADD R26, -R9, R26 ;  /* 0x0000001a091a7221 */ /* 0x000fc60000000100 */
[----:B------:R-:W-:Y:S01]  /*1ce0*/  FFMA R0, R21, R7, R0 ;  /* 0x0000000715007223 */ /* 0x000fe20000000000 */
[----:B------:R-:W-:-:S03]  /*1cf0*/  FFMA R26, R26, R18, R27 ;  /* 0x000000121a1a7223 */ /* 0x000fc6000000001b */
        /* <DEDUP_REMOVED lines=21> */
[----:B------:R-:W-:-:S04]  /*1e50*/  FMUL R38, R15, R38 ;  /* 0x000000260f267220 */ /* 0x000fc80000400000 */
[C---:B--2---:R-:W-:Y:S01]  /*1e60*/  FFMA R19, R38.reuse, -R3, R19 ;  /* 0x8000000326137223 */ /* 0x044fe20000000013 */
[----:B---3--:R-:W-:-:S04]  /*1e70*/  FFMA R5, R38, -R5, R0 ;  /* 0x8000000526057223 */ /* 0x008fc80000000000 */
[----:B------:R-:W-:Y:S01]  /*1e80*/  STG.E desc[UR4][R12.64], R19 ;  /* 0x000000130c007986 */ /* 0x000fe2000c101904 */
[----:B----4-:R-:W-:-:S03]  /*1e90*/  FFMA R7, R38, -R7, R2 ;  /* 0x8000000726077223 */ /* 0x010fc60000000002 */
[----:B------:R-:W-:Y:S04]  /*1ea0*/  STG.E desc[UR4][R12.64+0x4], R5 ;  /* 0x000004050c007986 */ /* 0x000fe8000c101904 */
[----:B------:R-:W-:Y:S04]  /*1eb0*/  STG.E desc[UR4][R12.64+0x8], R7 ;  /* 0x000008070c007986 */ /* 0x000fe8000c101904 */
[----:B------:R-:W2:Y:S04]  /*1ec0*/  LDG.E R0, desc[UR4][R22.64] ;  /* 0x0000000416007981 */ /* 0x000ea8000c1e1900 */
[----:B0-----:R-:W3:Y:S04]  /*1ed0*/  LDG.E R9, desc[UR4][R22.64+0x4] ;  /* 0x0000040416097981 */ /* 0x001ee8000c1e1900 */
[----:B------:R-:W4:Y:S01]  /*1ee0*/  LDG.E R11, desc[UR4][R22.64+0x8] ;  /* 0x00000804160b7981 */ /* 0x000f22000c1e1900 */
[----:B------:R-:W-:-:S04]  /*1ef0*/  FMUL R15, R15, R27 ;  /* 0x0000001b0f0f7220 */ /* 0x000fc80000400000 */
[C---:B--2---:R-:W-:Y:S01]  /*1f00*/  FFMA R3, R15.reuse, -R8, R0 ;  /* 0x800000080f037223 */ /* 0x044fe20000000000 */
[----:B---3--:R-:W-:-:S04]  /*1f10*/  FFMA R9, R15, -R16, R9 ;  /* 0x800000100f097223 */ /* 0x008fc80000000009 */
[----:B------:R-:W-:Y:S01]  /*1f20*/  STG.E desc[UR4][R22.64], R3 ;  /* 0x0000000316007986 */ /* 0x000fe2000c101904 */
[----:B----4-:R-:W-:-:S03]  /*1f30*/  FFMA R11, R15, -R18, R11 ;  /* 0x800000120f0b7223 */ /* 0x010fc6000000000b */
[----:B------:R-:W-:Y:S04]  /*1f40*/  STG.E desc[UR4][R22.64+0x4], R9 ;  /* 0x0000040916007986 */ /* 0x000fe8000c101904 */
[----:B------:R-:W-:Y:S01]  /*1f50*/  STG.E desc[UR4][R22.64+0x8], R11 ;  /* 0x0000080b16007986 */ /* 0x000fe2000c101904 */
[----:B------:R-:W-:Y:S05]  /*1f60*/  EXIT ;  /* 0x000000000000794d */ /* 0x000fea0003800000 */
.L_x_0:
[----:B------:R-:W0:Y:S08]  /*1f70*/  LDC R3, c[0x0][0x360] ;  /* 0x0000d800ff037b82 */ /* 0x000e300000000800 */
[----:B------:R-:W1:Y:S01]  /*1f80*/  LDC.64 R30, c[0x0][0x380] ;  /* 0x0000e000ff1e7b82 */ /* 0x000e620000000a00 */
[----:B0-----:R-:W-:-:S04]  /*1f90*/  IMAD R3, R3, UR6, R8 ;  /* 0x0000000603037c24 */ /* 0x001fc8000f8e0208 */
[----:B------:R-:W-:-:S05]  /*1fa0*/  IMAD.WIDE R2, R3, 0x2c, R4 ;  /* 0x0000002c03027825 */ /* 0x000fca00078e0204 */
[----:B------:R-:W2:Y:S01]  /*1fb0*/  LDG.E.CONSTANT R20, desc[UR4][R2.64+0xc] ;  /* 0x00000c0402147981 */ /* 0x000ea2000c1e9900 */
[----:B-----5:R-:W-:Y:S02]  /*1fc0*/  LEA R16, R6, R6, 0x1 ;  /* 0x0000000606107211 */ /* 0x020fe400078e08ff */
[----:B------:R-:W-:Y:S02]  /*1fd0*/  LEA R17, R0, R0, 0x1 ;  /* 0x0000000000117211 */ /* 0x000fe400078e08ff */
[----:B------:R-:W-:Y:S01]  /*1fe0*/  LEA R18, R18, R18, 0x1 ;  /* 0x0000001212127211 */ /* 0x000fe200078e08ff */
[--C-:B-1----:R-:W-:Y:S01]  /*1ff0*/  IMAD.WIDE R26, R16, 0x4, R30.reuse ;  /* 0x00000004101a7825 */ /* 0x102fe200078e021e */
[----:B------:R-:W-:Y:S01]  /*2000*/  BSSY.RECONVERGENT B0, `(.L_x_43) ;  /* 0x0000029000007945 */ /* 0x000fe20003800200 */
[----:B------:R0:W5:Y:S02]  /*2010*/  LDG.E.CONSTANT R22, desc[UR4][R2.64+0x18] ;  /* 0x0000180402167981 */ /* 0x000164000c1e9900 */
[----:B------:R-:W-:-:S02]  /*2020*/  IMAD.WIDE R24, R17, 0x4, R30 ;  /* 0x0000000411187825 */ /* 0x000fc400078e021e */
[----:B------:R-:W3:Y:S04]  /*2030*/  LDG.E R19, desc[UR4][R26.64+0x4] ;  /* 0x000004041a137981 */ /* 0x000ee8000c1e1900 */
[----:B------:R-:W3:Y:S04]  /*2040*/  LDG.E R8, desc[UR4][R24.64+0x4] ;  /* 0x0000040418087981 */ /* 0x000ee8000c1e1900 */
[----:B------:R-:W4:Y:S04]  /*2050*/  LDG.E R21, desc[UR4][R26.64] ;  /* 0x000000041a157981 */ /* 0x000f28000c1e1900 */
[----:B------:R-:W4:Y:S04]  /*2060*/  LDG.E R0, desc[UR4][R24.64] ;  /* 0x0000000418007981 */ /* 0x000f28000c1e1900 */
[----:B------:R-:W4:Y:S04]  /*2070*/  LDG.E R23, desc[UR4][R26.64+0x8] ;  /* 0x000008041a177981 */ /* 0x000f28000c1e1900 */
[----:B------:R-:W4:Y:S01]  /*2080*/  LDG.E R4, desc[UR4][R24.64+0x8] ;  /* 0x0000080418047981 */ /* 0x000f22000c1e1900 */
[----:B------:R-:W-:-:S05]  /*2090*/  IMAD.WIDE R28, R18, 0x4, R30 ;  /* 0x00000004121c7825 */ /* 0x000fca00078e021e */
[----:B------:R-:W4:Y:S04]  /*20a0*/  LDG.E R6, desc[UR4][R28.64] ;  /* 0x000000041c067981 */ /* 0x000f28000c1e1900 */
[----:B------:R-:W4:Y:S04]  /*20b0*/  LDG.E R10, desc[UR4][R28.64+0x4] ;  /* 0x000004041c0a7981 */ /* 0x000f28000c1e1900 */
[----:B------:R-:W4:Y:S01]  /*20c0*/  LDG.E R12, desc[UR4][R28.64+0x8] ;  /* 0x000008041c0c7981 */ /* 0x000f22000c1e1900 */
[----:B--2---:R-:W-:-:S05]  /*20d0*/  LEA R20, R20, R20, 0x1 ;  /* 0x0000001414147211 */ /* 0x004fca00078e08ff */
[----:B------:R-:W-:-:S05]  /*20e0*/  IMAD.WIDE R30, R20, 0x4, R30 ;  /* 0x00000004141e7825 */ /* 0x000fca00078e021e */
[----:B------:R-:W0:Y:S04]  /*20f0*/  LDG.E R32, desc[UR4][R30.64] ;  /* 0x000000041e207981 */ /* 0x000e28000c1e1900 */
[----:B------:R-:W2:Y:S04]  /*2100*/  LDG.E R34, desc[UR4][R30.64+0x4] ;  /* 0x000004041e227981 */ /* 0x000ea8000c1e1900 */
[----:B------:R-:W2:Y:S01]  /*2110*/  LDG.E R36, desc[UR4][R30.64+0x8] ;  /* 0x000008041e247981 */ /* 0x000ea2000c1e1900 */
[----:B---3--:R-:W-:Y:S01]  /*2120*/  FADD R8, -R19, R8 ;  /* 0x0000000813087221 */ /* 0x008fe20000000100 */
[----:B----4-:R-:W-:-:S03]  /*2130*/  FADD R39, -R21, R0 ;  /* 0x0000000015277221 */ /* 0x010fc60000000100 */
[----:B------:R-:W-:-:S04]  /*2140*/  FMUL R0, R8, R8 ;  /* 0x0000000808007220 */ /* 0x000fc80000400000 */
[----:B------:R-:W-:Y:S01]  /*2150*/  FFMA R0, R39, R39, R0 ;  /* 0x0000002727007223 */ /* 0x000fe20000000000 */
[----:B------:R-:W-:-:S04]  /*2160*/  FADD R7, -R23, R4 ;  /* 0x0000000417077221 */ /* 0x000fc80000000100 */
[----:B------:R-:W-:-:S05]  /*2170*/  FFMA R9, R7, R7, R0 ;  /* 0x0000000707097223 */ /* 0x000fca0000000000 */
[----:B------:R-:W-:Y:S01]  /*2180*/  IADD3 R0, PT, PT, R9, -0xd000000, RZ ;  /* 0xf300000009007810 */ /* 0x000fe20007ffe0ff */
[----:B------:R1:W3:Y:S03]  /*2190*/  MUFU.RSQ R38, R9 ;  /* 0x0000000900267308 */ /* 0x0002e60000001400 */
[----:B------:R-:W-:Y:S01]  /*21a0*/  ISETP.GT.U32.AND P0, PT, R0, 0x727fffff, PT ;  /* 0x727fffff0000780c */ /* 0x000fe20003f04070 */
[----:B------:R-:W-:Y:S01]  /*21b0*/  FADD R6, -R21, R6 ;  /* 0x0000000615067221 */ /* 0x000fe20000000100 */
[----:B------:R-:W-:Y:S01]  /*21c0*/  FADD R5, -R19, R10 ;  /* 0x0000000a13057221 */ /* 0x000fe20000000100 */
[----:B------:R-:W-:Y:S01]  /*21d0*/  FADD R4, -R23, R12 ;  /* 0x0000000c17047221 */ /* 0x000fe20000000100 */
[----:B0-----:R-:W-:Y:S01]  /*21e0*/  FADD R3, -R21, R32 ;  /* 0x0000002015037221 */ /* 0x001fe20000000100 */
[----:B--2---:R-:W-:Y:S01]  /*21f0*/  FADD R0, -R19, R34 ;  /* 0x0000002213007221 */ /* 0x004fe20000000100 */
[----:B------:R-:W-:-:S07]  /*2200*/  FADD R2, -R23, R36 ;  /* 0x0000002417027221 */ /* 0x000fce0000000100 */
[----:B-1-3--:R-:W-:Y:S05]  /*2210*/  @!P0 BRA `(.L_x_44) ;  /* 0x00000000000c8947 */ /* 0x00afea0003800000 */
[----:B------:R-:W-:-:S07]  /*2220*/  MOV R10, 0x2240 ;  /* 0x00002240000a7802 */ /* 0x000fce0000000f00 */
[----:B-----5:R-:W-:Y:S05]  /*2230*/  CALL.REL.NOINC `($__internal_1_$__cuda_sm20_sqrt_rn_f32_slowpath) ;  /* 0x0000001800c07944 */ /* 0x020fea0003c00000 */
[----:B------:R-:W-:Y:S05]  /*2240*/  BRA `(.L_x_45) ;  /* 0x0000000000107947 */ /* 0x000fea0003800000 */
.L_x_44:
[----:B------:R-:W-:Y:S01]  /*2250*/  FMUL.FTZ R10, R9, R38 ;  /* 0x00000026090a7220 */ /* 0x000fe20000410000 */
[----:B------:R-:W-:-:S03]  /*2260*/  FMUL.FTZ R37, R38, 0.5 ;  /* 0x3f00000026257820 */ /* 0x000fc60000410000 */
[----:B------:R-:W-:-:S04]  /*2270*/  FFMA R9, -R10, R10, R9 ;  /* 0x0000000a0a097223 */ /* 0x000fc80000000109 */
[----:B------:R-:W-:-:S07]  /*2280*/  FFMA R37, R9, R37, R10 ;  /* 0x0000002509257223 */ /* 0x000fce000000000a */
.L_x_45:
[----:B------:R-:W-:Y:S05]  /*2290*/  BSYNC.RECONVERGENT B0 ;  /* 0x0000000000007941 */ /* 0x000fea0003800200 */
.L_x_43:
[----:B------:R-:W-:Y:S01]  /*22a0*/  FMUL R9, R5, R5 ;  /* 0x0000000505097220 */ /* 0x000fe20000400000 */
[----:B------:R-:W-:Y:S01]  /*22b0*/  BSSY.RECONVERGENT B0, `(.L_x_46) ;  /* 0x000000f000007945 */ /* 0x000fe20003800200 */
[----:B------:R-:W-:Y:S02]  /*22c0*/  FADD R32, R37, 1.00000001335143196e-10 ;  /* 0x2edbe6ff25207421 */ /* 0x000fe40000000000 */
[----:B------:R-:W-:-:S04]  /*22d0*/  FFMA R9, R6, R6, R9 ;  /* 0x0000000606097223 */ /* 0x000fc80000000009 */
[----:B------:R-:W-:-:S04]  /*22e0*/  FFMA R9, R4, R4, R9 ;  /* 0x0000000404097223 */ /* 0x000fc80000000009 */
[----:B------:R0:W1:Y:S01]  /*22f0*/  MUFU.RSQ R10, R9 ;  /* 0x00000009000a7308 */ /* 0x0000620000001400 */
[----:B------:R-:W-:-:S04]  /*2300*/  IADD3 R12, PT, PT, R9, -0xd000000, RZ ;  /* 0xf3000000090c7810 */ /* 0x000fc80007ffe0ff */
[----:B------:R-:W-:-:S13]  /*2310*/  ISETP.GT.U32.AND P0, PT, R12, 0x727fffff, PT ;  /* 0x727fffff0c00780c */ /* 0x000fda0003f04070 */
[----:B01----:R-:W-:Y:S05]  /*2320*/  @!P0 BRA `(.L_x_47) ;  /* 0x00000000000c8947 */ /* 0x003fea0003800000 */
[----:B------:R-:W-:-:S07]  /*2330*/  MOV R10, 0x2350 ;  /* 0x00002350000a7802 */ /* 0x000fce0000000f00 */
[----:B-----5:R-:W-:Y:S05]  /*2340*/  CALL.REL.NOINC `($__internal_1_$__cuda_sm20_sqrt_rn_f32_slowpath) ;  /* 0x00000018007c7944 */ /* 0x020fea0003c00000 */
[----:B------:R-:W-:Y:S05]  /*2350*/  BRA `(.L_x_48) ;  /* 0x0000000000107947 */ /* 0x000fea0003800000 */
.L_x_47:
[----:B------:R-:W-:Y:S01]  /*2360*/  FMUL.FTZ R12, R9, R10 ;  /* 0x0000000a090c7220 */ /* 0x000fe20000410000 */
[----:B------:R-:W-:-:S03]  /*2370*/  FMUL.FTZ R10, R10, 0.5 ;  /* 0x3f0000000a0a7820 */ /* 0x000fc60000410000 */
[----:B------:R-:W-:-:S04]  /*2380*/  FFMA R9, -R12, R12, R9 ;  /* 0x0000000c0c097223 */ /* 0x000fc80000000109 */
[----:B------:R-:W-:-:S07]  /*2390*/  FFMA R37, R9, R10, R12 ;  /* 0x0000000a09257223 */ /* 0x000fce000000000c */
.L_x_48:
[----:B------:R-:W-:Y:S05]  /*23a0*/  BSYNC.RECONVERGENT B0 ;  /* 0x0000000000007941 */ /* 0x000fea0003800200 */
.L_x_46:
        /* <DEDUP_REMOVED lines=12> */
.L_x_50:
[----:B------:R-:W-:Y:S01]  /*2470*/  FMUL.FTZ R12, R9, R10 ;  /* 0x0000000a090c7220 */ /* 0x000fe20000410000 */
[----:B------:R-:W-:-:S03]  /*2480*/  FMUL.FTZ R10, R10, 0.5 ;  /* 0x3f0000000a0a7820 */ /* 0x000fc60000410000 */
[----:B------:R-:W-:-:S04]  /*2490*/  FFMA R9, -R12, R12, R9 ;  /* 0x0000000c0c097223 */ /* 0x000fc80000000109 */
[----:B------:R-:W-:-:S07]  /*24a0*/  FFMA R37, R9, R10, R12 ;  /* 0x0000000a09257223 */ /* 0x000fce000000000c */
.L_x_51:
[----:B------:R-:W-:Y:S05]  /*24b0*/  BSYNC.RECONVERGENT B0 ;  /* 0x0000000000007941 */ /* 0x000fea0003800200 */
.L_x_49:
[----:B------:R-:W0:Y:S01]  /*24c0*/  MUFU.RCP R9, R32 ;  /* 0x0000002000097308 */ /* 0x000e220000001000 */
[----:B------:R-:W-:Y:S01]  /*24d0*/  BSSY.RECONVERGENT B2, `(.L_x_52) ;  /* 0x000000e000027945 */ /* 0x000fe20003800200 */
[----:B------:R-:W-:-:S06]  /*24e0*/  FADD R35, R37, 1.00000001335143196e-10 ;  /* 0x2edbe6ff25237421 */ /* 0x000fcc0000000000 */
        /* <DEDUP_REMOVED lines=10> */
[----:B-----5:R-:W-:Y:S05]  /*2590*/  CALL.REL.NOINC `($__internal_2_$__cuda_sm3x_div_rn_noftz_f32_slowpath) ;  /* 0x0000001800407944 */ /* 0x020fea0003c00000 */
[----:B------:R-:W-:-:S07]  /*25a0*/  MOV R34, R9 ;  /* 0x0000000900227202 */ /* 0x000fce0000000f00 */
.L_x_53:
[----:B------:R-:W-:Y:S05]  /*25b0*/  BSYNC.RECONVERGENT B2 ;  /* 0x0000000000027941 */ /* 0x000fea0003800200 */
.L_x_52:
        /* <DEDUP_REMOVED lines=14> */
.L_x_55:
[----:B------:R-:W-:Y:S05]  /*26a0*/  BSYNC.RECONVERGENT B2 ;  /* 0x0000000000027941 */ /* 0x000fea0003800200 */
.L_x_54:
        /* <DEDUP_REMOVED lines=14> */
.L_x_57:
[----:B------:R-:W-:Y:S05]  /*2790*/  BSYNC.RECONVERGENT B2 ;  /* 0x0000000000027941 */ /* 0x000fea0003800200 */
.L_x_56:
        /* <DEDUP_REMOVED lines=14> */
.L_x_59:
[----:B------:R-:W-:Y:S05]  /*2880*/  BSYNC.RECONVERGENT B2 ;  /* 0x0000000000027941 */ /* 0x000fea0003800200 */
.L_x_58:
        /* <DEDUP_REMOVED lines=14> */
.L_x_61:
[----:B------:R-:W-:Y:S05]  /*2970*/  BSYNC.RECONVERGENT B2 ;  /* 0x0000000000027941 */ /* 0x000fea0003800200 */
.L_x_60:
        /* <DEDUP_REMOVED lines=14> */
.L_x_63:
[----:B------:R-:W-:Y:S05]  /*2a60*/  BSYNC.RECONVERGENT B2 ;  /* 0x0000000000027941 */ /* 0x000fea0003800200 */
.L_x_62:
        /* <DEDUP_REMOVED lines=14> */
.L_x_65:
[----:B------:R-:W-:Y:S05]  /*2b50*/  BSYNC.RECONVERGENT B2 ;  /* 0x0000000000027941 */ /* 0x000fea0003800200 */
.L_x_64:
        /* <DEDUP_REMOVED lines=14> */
.L_x_67:
[----:B------:R-:W-:Y:S05]  /*2c40*/  BSYNC.RECONVERGENT B2 ;  /* 0x0000000000027941 */ /* 0x000fea0003800200 */
.L_x_66:
        /* <DEDUP_REMOVED lines=14> */
.L_x_69:
[----:B------:R-:W-:Y:S05]  /*2d30*/  BSYNC.RECONVERGENT B2 ;  /* 0x0000000000027941 */ /* 0x000fea0003800200 */
.L_x_68:
[CC--:B------:R-:W-:Y:S01]  /*2d40*/  FMUL R9, R3.reuse, R36.reuse ;  /* 0x0000002403097220 */ /* 0x0c0fe20000400000 */
[----:B------:R-:W-:Y:S01]  /*2d50*/  FMUL R6, R3, R43 ;  /* 0x0000002b03067220 */ /* 0x000fe20000400000 */
[----:B------:R-:W-:Y:S01]  /*2d60*/  FMUL R2, R43, R36 ;  /* 0x000000242b027220 */ /* 0x000fe20000400000 */
[----:B------:R-:W-:Y:S01]  /*2d70*/  BSSY.RECONVERGENT B0, `(.L_x_70) ;  /* 0x0000020000007945 */ /* 0x000fe20003800200 */
[CC--:B------:R-:W-:Y:S01]  /*2d80*/  FFMA R9, R4.reuse, R34.reuse, R9 ;  /* 0x0000002204097223 */ /* 0x0c0fe20000000009 */
[----:B------:R-:W-:Y:S01]  /*2d90*/  FFMA R6, R4, R7, R6 ;  /* 0x0000000704067223 */ /* 0x000fe20000000006 */
[----:B------:R-:W-:Y:S02]  /*2da0*/  FFMA R2, R7, R34, R2 ;  /* 0x0000002207027223 */ /* 0x000fe40000000002 */
[CC--:B------:R-:W-:Y:S01]  /*2db0*/  FFMA R9, R0.reuse, R8.reuse, R9 ;  /* 0x0000000800097223 */ /* 0x0c0fe20000000009 */
[----:B------:R-:W-:Y:S01]  /*2dc0*/  FFMA R37, R0, R5, R6 ;  /* 0x0000000500257223 */ /* 0x000fe20000000006 */
[----:B------:R-:W-:Y:S01]  /*2dd0*/  FFMA R49, R5, R8, R2 ;  /* 0x0000000805317223 */ /* 0x000fe20000000002 */
[C---:B------:R-:W-:Y:S01]  /*2de0*/  FADD R2, R14.reuse, R15 ;  /* 0x0000000f0e027221 */ /* 0x040fe20000000000 */
[C---:B------:R-:W-:Y:S01]  /*2df0*/  FMUL R47, R14.reuse, R9 ;  /* 0x000000090e2f7220 */ /* 0x040fe20000400000 */
[C---:B------:R-:W-:Y:S01]  /*2e00*/  FMUL R44, R14.reuse, R37 ;  /* 0x000000250e2c7220 */ /* 0x040fe20000400000 */
[----:B------:R-:W-:-:S02]  /*2e10*/  FMUL R49, R14, R49 ;  /* 0x000000310e317220 */ /* 0x000fc40000400000 */
[----:B------:R-:W-:Y:S01]  /*2e20*/  FMUL R6, R2, R47 ;  /* 0x0000002f02067220 */ /* 0x000fe20000400000 */
[-C--:B------:R-:W-:Y:S01]  /*2e30*/  FMUL R9, R47, R44.reuse ;  /* 0x0000002c2f097220 */ /* 0x080fe20000400000 */
[-C--:B------:R-:W-:Y:S02]  /*2e40*/  FMUL R45, R44, R44.reuse ;  /* 0x0000002c2c2d7220 */ /* 0x080fe40000400000 */
[----:B------:R-:W-:Y:S01]  /*2e50*/  FFMA R6, R49, R44, -R6 ;  /* 0x0000002c31067223 */ /* 0x000fe20000000806 */
[C---:B------:R-:W-:Y:S01]  /*2e60*/  FFMA R42, R2.reuse, R49, -R9 ;  /* 0x00000031022a7223 */ /* 0x040fe20000000809 */
[----:B------:R-:W-:-:S03]  /*2e70*/  FFMA R45, R2, R2, -R45 ;  /* 0x00000002022d7223 */ /* 0x000fc6000000082d */
[----:B------:R-:W-:-:S04]  /*2e80*/  FMUL R10, R49, R42 ;  /* 0x0000002a310a7220 */ /* 0x000fc80000400000 */
[----:B------:R-:W-:-:S04]  /*2e90*/  FFMA R10, R2, R45, -R10 ;  /* 0x0000002d020a7223 */ /* 0x000fc8000000080a */
[----:B------:R-:W-:-:S04]  /*2ea0*/  FFMA R10, R47, R6, R10 ;  /* 0x000000062f0a7223 */ /* 0x000fc8000000000a */
[----:B------:R-:W-:-:S05]  /*2eb0*/  FADD R37, R10, 1.00000001335143196e-10 ;  /* 0x2edbe6ff0a257421 */ /* 0x000fca0000000000 */
[----:B------:R-:W-:-:S04]  /*2ec0*/  IADD3 R9, PT, PT, R37, 0x1800000, RZ ;  /* 0x0180000025097810 */ /* 0x000fc80007ffe0ff */
[----:B------:R-:W-:-:S04]  /*2ed0*/  LOP3.LUT R9, R9, 0x7f800000, RZ, 0xc0, !PT ;  /* 0x7f80000009097812 */ /* 0x000fc800078ec0ff */
[----:B------:R-:W-:-:S13]  /*2ee0*/  ISETP.GT.U32.AND P0, PT, R9, 0x1ffffff, PT ;  /* 0x01ffffff0900780c */ /* 0x000fda0003f04070 */
[----:B------:R-:W-:Y:S05]  /*2ef0*/  @P0 BRA `(.L_x_71) ;  /* 0x00000000000c0947 */ /* 0x000fea0003800000 */
[----:B------:R-:W-:-:S07]  /*2f00*/  MOV R12, 0x2f20 ;  /* 0x00002f20000c7802 */ /* 0x000fce0000000f00 */
[----:B-----5:R-:W-:Y:S05]  /*2f10*/  CALL.REL.NOINC `($__internal_0_$__cuda_sm20_rcp_rn_f32_slowpath) ;  /* 0x0000000800b47944 */ /* 0x020fea0003c00000 */
[----:B------:R-:W-:Y:S05]  /*2f20*/  BRA `(.L_x_72) ;  /* 0x0000000000107947 */ /* 0x000fea0003800000 */
.L_x_71:
[----:B------:R-:W0:Y:S02]  /*2f30*/  MUFU.RCP R38, R37 ;  /* 0x0000002500267308 */ /* 0x000e240000001000 */
[----:B0-----:R-:W-:-:S04]  /*2f40*/  FFMA R9, R37, R38, -1 ;  /* 0xbf80000025097423 */ /* 0x001fc80000000026 */
[----:B------:R-:W-:-:S04]  /*2f50*/  FADD.FTZ R9, -R9, -RZ ;  /* 0x800000ff09097221 */ /* 0x000fc80000010100 */
[----:B------:R-:W-:-:S07]  /*2f60*/  FFMA R38, R38, R9, R38 ;  /* 0x0000000926267223 */ /* 0x000fce0000000026 */
.L_x_72:
[----:B------:R-:W-:Y:S05]  /*2f70*/  BSYNC.RECONVERGENT B0 ;  /* 0x0000000000007941 */ /* 0x000fea0003800200 */
.L_x_70:
[----:B-----5:R-:W-:Y:S01]  /*2f80*/  FADD R35, -R22, R35 ;  /* 0x0000002316237221 */ /* 0x020fe20000000100 */
[----:B------:R-:W-:Y:S01]  /*2f90*/  FADD R13, -R13, R33 ;  /* 0x000000210d0d7221 */ /* 0x000fe20000000100 */
[----:B------:R-:W-:Y:S02]  /*2fa0*/  FADD R11, -R11, R32 ;  /* 0x000000200b0b7221 */ /* 0x000fe40000000100 */
[-C--:B------:R-:W-:Y:S01]  /*2fb0*/  FMUL R33, R2, R35.reuse ;  /* 0x0000002302217220 */ /* 0x080fe20000400000 */
[C---:B------:R-:W-:Y:S01]  /*2fc0*/  FMUL R9, R44.reuse, R35 ;  /* 0x000000232c097220 */ /* 0x040fe20000400000 */
[-C--:B------:R-:W-:Y:S02]  /*2fd0*/  FMUL R10, R47, R13.reuse ;  /* 0x0000000d2f0a7220 */ /* 0x080fe40000400000 */
[-C--:B------:R-:W-:Y:S01]  /*2fe0*/  FFMA R12, R44, R13.reuse, -R33 ;  /* 0x0000000d2c0c7223 */ /* 0x080fe20000000821 */
[-C--:B------:R-:W-:Y:S01]  /*2ff0*/  FFMA R9, R2, R13.reuse, -R9 ;  /* 0x0000000d02097223 */ /* 0x080fe20000000809 */
[----:B------:R-:W-:Y:S01]  /*3000*/  FFMA R33, R44, -R13, R33 ;  /* 0x8000000d2c217223 */ /* 0x000fe20000000021 */
[----:B------:R-:W-:Y:S01]  /*3010*/  FMUL R13, R42, R11 ;  /* 0x0000000b2a0d7220 */ /* 0x000fe20000400000 */
[C---:B------:R-:W-:Y:S01]  /*3020*/  FFMA R32, R49.reuse, R35, -R10 ;  /* 0x0000002331207223 */ /* 0x040fe2000000080a */
[----:B------:R-:W-:-:S02]  /*3030*/  FMUL R10, R49, R9 ;  /* 0x00000009310a7220 */ /* 0x000fc40000400000 */
[C---:B------:R-:W-:Y:S01]  /*3040*/  FFMA R22, R2.reuse, R9, -R13 ;  /* 0x0000000902167223 */ /* 0x040fe2000000080d */
[-C--:B------:R-:W-:Y:S01]  /*3050*/  FMUL R9, R49, R32.reuse ;  /* 0x0000002031097220 */ /* 0x080fe20000400000 */
[----:B------:R-:W-:Y:S02]  /*3060*/  FFMA R10, R45, R11, -R10 ;  /* 0x0000000b2d0a7223 */ /* 0x000fe4000000080a */
[C---:B------:R-:W-:Y:S01]  /*3070*/  FFMA R13, R47.reuse, R32, R22 ;  /* 0x000000202f0d7223 */ /* 0x040fe20000000016 */
[----:B------:R-:W-:Y:S01]  /*3080*/  FFMA R33, R2, R33, -R9 ;  /* 0x0000002102217223 */ /* 0x000fe20000000809 */
[----:B------:R-:W-:Y:S02]  /*3090*/  FFMA R9, R47, R12, R10 ;  /* 0x0000000c2f097223 */ /* 0x000fe4000000000a */
[-C--:B------:R-:W-:Y:S01]  /*30a0*/  FMUL R10, R13, R38.reuse ;  /* 0x000000260d0a7220 */ /* 0x080fe20000400000 */
[----:B------:R-:W-:Y:S01]  /*30b0*/  FFMA R33, R6, R11, R33 ;  /* 0x0000000b06217223 */ /* 0x000fe20000000021 */
[----:B------:R-:W-:-:S02]  /*30c0*/  FMUL R11, R9, R38 ;  /* 0x00000026090b7220 */ /* 0x000fc40000400000 */
[C---:B------:R-:W-:Y:S01]  /*30d0*/  FMUL R12, R10.reuse, R7 ;  /* 0x000000070a0c7220 */ /* 0x040fe20000400000 */
[C---:B------:R-:W-:Y:S01]  /*30e0*/  FMUL R13, R10.reuse, R43 ;  /* 0x0000002b0a0d7220 */ /* 0x040fe20000400000 */
[----:B------:R-:W-:Y:S01]  /*30f0*/  FMUL R35, R10, R5 ;  /* 0x000000050a237220 */ /* 0x000fe20000400000 */
[----:B------:R-:W-:Y:S01]  /*3100*/  FMUL R9, R33, R38 ;  /* 0x0000002621097220 */ /* 0x000fe20000400000 */
[C---:B------:R-:W-:Y:S01]  /*3110*/  FFMA R12, R11.reuse, R34, R12 ;  /* 0x000000220b0c7223 */ /* 0x040fe2000000000c */
[C---:B------:R-:W-:Y:S01]  /*3120*/  FFMA R22, R11.reuse, R36, R13 ;  /* 0x000000240b167223 */ /* 0x040fe2000000000d */
[----:B------:R-:W-:Y:S02]  /*3130*/  FFMA R35, R11, R8, R35 ;  /* 0x000000080b237223 */ /* 0x000fe40000000023 */
[C---:B------:R-:W-:Y:S01]  /*3140*/  FFMA R12, R9.reuse, R4, R12 ;  /* 0x00000004090c7223 */ /* 0x040fe2000000000c */
[C---:B------:R-:W-:Y:S01]  /*3150*/  FFMA R22, R9.reuse, R3, R22 ;  /* 0x0000000309167223 */ /* 0x040fe20000000016 */
[----:B------:R-:W-:-:S02]  /*3160*/  FFMA R32, R9, R0, R35 ;  /* 0x0000000009207223 */ /* 0x000fc40000000023 */
[C---:B------:R-:W-:Y:S01]  /*3170*/  FFMA R21, R14.reuse, R12, R21 ;  /* 0x0000000c0e157223 */ /* 0x040fe20000000015 */
[C---:B------:R-:W-:Y:S01]  /*3180*/  FFMA R19, R14.reuse, R22, R19 ;  /* 0x000000160e137223 */ /* 0x040fe20000000013 */
[----:B------:R-:W-:-:S03]  /*3190*/  FFMA R23, R14, R32, R23 ;  /* 0x000000200e177223 */ /* 0x000fc60000000017 */
[----:B------:R-:W-:Y:S04]  /*31a0*/  STG.E desc[UR4][R26.64], R21 ;  /* 0x000000151a007986 */ /* 0x000fe8000c101904 */
[----:B------:R0:W-:Y:S04]  /*31b0*/  STG.E desc[UR4][R26.64+0x4], R19 ;  /* 0x000004131a007986 */ /* 0x0001e8000c101904 */
[----:B------:R1:W-:Y:S04]  /*31c0*/  STG.E desc[UR4][R26.64+0x8], R23 ;  /* 0x000008171a007986 */ /* 0x0003e8000c101904 */
[----:B------:R-:W2:Y:S04]  /*31d0*/  LDG.E R12, desc[UR4][R24.64] ;  /* 0x00000004180c7981 */ /* 0x000ea8000c1e1900 */
[----:B------:R-:W3:Y:S04]  /*31e0*/  LDG.E R33, desc[UR4][R24.64+0x4] ;  /* 0x0000040418217981 */ /* 0x000ee8000c1e1900 */
[----:B------:R-:W4:Y:S01]  /*31f0*/  LDG.E R35, desc[UR4][R24.64+0x8] ;  /* 0x0000080418237981 */ /* 0x000f22000c1e1900 */
[----:B------:R-:W-:-:S04]  /*3200*/  FMUL R11, R15, R11 ;  /* 0x0000000b0f0b7220 */ /* 0x000fc80000400000 */
[C---:B--2---:R-:W-:Y:S01]  /*3210*/  FFMA R13, R11.reuse, -R34, R12 ;  /* 0x800000220b0d7223 */ /* 0x044fe2000000000c */
[----:B---3--:R-:W-:-:S04]  /*3220*/  FFMA R33, R11, -R36, R33 ;  /* 0x800000240b217223 */ /* 0x008fc80000000021 */
[----:B------:R2:W-:Y:S01]  /*3230*/  STG.E desc[UR4][R24.64], R13 ;  /* 0x0000000d18007986 */ /* 0x0005e2000c101904 */
[----:B----4-:R-:W-:-:S03]  /*3240*/  FFMA R35, R11, -R8, R35 ;  /* 0x800000080b237223 */ /* 0x010fc60000000023 */
[----:B------:R-:W-:Y:S04]  /*3250*/  STG.E desc[UR4][R24.64+0x4], R33 ;  /* 0x0000042118007986 */ /* 0x000fe8000c101904 */
[----:B------:R-:W-:Y:S04]  /*3260*/  STG.E desc[UR4][R24.64+0x8], R35 ;  /* 0x0000082318007986 */ /* 0x000fe8000c101904 */
[----:B------:R-:W0:Y:S04]  /*3270*/  LDG.E R11, desc[UR4][R28.64] ;  /* 0x000000041c0b7981 */ /* 0x000e28000c1e1900 */
[----:B------:R-:W3:Y:S04]  /*3280*/  LDG.E R12, desc[UR4][R28.64+0x4] ;  /* 0x000004041c0c7981 */ /* 0x000ee8000c1e1900 */
[----:B------:R-:W1:Y:S01]  /*3290*/  LDG.E R22, desc[UR4][R28.64+0x8] ;  /* 0x000008041c167981 */ /* 0x000e62000c1e1900 */
[----:B------:R-:W-:-:S04]  /*32a0*/  FMUL R10, R15, R10 ;  /* 0x0000000a0f0a7220 */ /* 0x000fc80000400000 */
[C---:B0-----:R-:W-:Y:S01]  /*32b0*/  FFMA R19, R10.reuse, -R7, R11 ;  /* 0x800000070a137223 */ /* 0x041fe2000000000b */
[----:B---3--:R-:W-:-:S04]  /*32c0*/  FFMA R21, R10, -R43, R12 ;  /* 0x8000002b0a157223 */ /* 0x008fc8000000000c */
[----:B------:R0:W-:Y:S01]  /*32d0*/  STG.E desc[UR4][R28.64], R19 ;  /* 0x000000131c007986 */ /* 0x0001e2000c101904 */
[----:B-1----:R-:W-:-:S03]  /*32e0*/  FFMA R23, R10, -R5, R22 ;  /* 0x800000050a177223 */ /* 0x002fc60000000016 */
[----:B------:R-:W-:Y:S01]  /*32f0*/  STG.E desc[UR4][R28.64+0x4], R21 ;  /* 0x000004151c007986 */ /* 0x000fe2000c101904 */
[----:B------:R-:W0:Y:S03]  /*3300*/  LDC.64 R10, c[0x0][0x388] ;  /* 0x0000e200ff0a7b82 */ /* 0x000e260000000a00 */
[----:B------:R1:W-:Y:S04]  /*3310*/  STG.E desc[UR4][R28.64+0x8], R23 ;  /* 0x000008171c007986 */ /* 0x0003e8000c101904 */
[----:B------:R-:W3:Y:S04]  /*3320*/  LDG.E R12, desc[UR4][R30.64] ;  /* 0x000000041e0c7981 */ /* 0x000ee8000c1e1900 */
[----:B--2---:R-:W2:Y:S04]  /*3330*/  LDG.E R13, desc[UR4][R30.64+0x8] ;  /* 0x000008041e0d7981 */ /* 0x004ea8000c1e1900 */
[----:B------:R-:W4:Y:S01]  /*3340*/  LDG.E R22, desc[UR4][R30.64+0x4] ;  /* 0x000004041e167981 */ /* 0x000f22000c1e1900 */
[----:B------:R-:W-:Y:S01]  /*3350*/  FMUL R9, R15, R9 ;  /* 0x000000090f097220 */ /* 0x000fe20000400000 */
[----:B0-----:R-:W-:-:S04]  /*3360*/  IMAD.WIDE R18, R18, 0x4, R10 ;  /* 0x0000000412127825 */ /* 0x001fc800078e020a */
[C---:B---3--:R-:W-:Y:S01]  /*3370*/  FFMA R25, R9.reuse, -R4, R12 ;  /* 0x8000000409197223 */ /* 0x048fe2000000000c */
[----:B--2---:R-:W-:Y:S01]  /*3380*/  FFMA R33, R9, -R0, R13 ;  /* 0x8000000009217223 */ /* 0x004fe2000000000d */
[----:B------:R-:W-:-:S04]  /*3390*/  IMAD.WIDE R12, R16, 0x4, R10 ;  /* 0x00000004100c7825 */ /* 0x000fc800078e020a */
[----:B----4-:R-:W-:Y:S01]  /*33a0*/  FFMA R27, R9, -R3, R22 ;  /* 0x80000003091b7223 */ /* 0x010fe20000000016 */
[----:B------:R-:W-:-:S04]  /*33b0*/  IMAD.WIDE R16, R17, 0x4, R10 ;  /* 0x0000000411107825 */ /* 0x000fc800078e020a */
[----:B------:R-:W-:Y:S01]  /*33c0*/  IMAD.WIDE R10, R20, 0x4, R10 ;  /* 0x00000004140a7825 */ /* 0x000fe200078e020a */
[----:B------:R-:W-:Y:S04]  /*33d0*/  STG.E desc[UR4][R30.64], R25 ;  /* 0x000000191e007986 */ /* 0x000fe8000c101904 */
[----:B------:R-:W-:Y:S04]  /*33e0*/  STG.E desc[UR4][R30.64+0x4], R27 ;  /* 0x0000041b1e007986 */ /* 0x000fe8000c101904 */
[----:B------:R0:W-:Y:S04]  /*33f0*/  STG.E desc[UR4][R30.64+0x8], R33 ;  /* 0x000008211e007986 */ /* 0x0001e8000c101904 */
[----:B------:R-:W2:Y:S04]  /*3400*/  LDG.E R9, desc[UR4][R12.64+0x4] ;  /* 0x000004040c097981 */ /* 0x000ea8000c1e1900 */
[----:B------:R-:W2:Y:S04]  /*3410*/  LDG.E R40, desc[UR4][R10.64+0x4] ;  /* 0x000004040a287981 */ /* 0x000ea8000c1e1900 */
[----:B------:R-:W3:Y:S04]  /*3420*/  LDG.E R22, desc[UR4][R16.64+0x4] ;  /* 0x0000040410167981 */ /* 0x000ee8000c1e1900 */
[----:B-1----:R-:W4:Y:S04]  /*3430*/  LDG.E R28, desc[UR4][R18.64+0x4] ;  /* 0x00000404121c7981 */ /* 0x002f28000c1e1900 */
[----:B------:R-:W4:Y:S04]  /*3440*/  LDG.E R23, desc[UR4][R12.64] ;  /* 0x000000040c177981 */ /* 0x000f28000c1e1900 */
[----:B------:R-:W4:Y:S04]  /*3450*/  LDG.E R20, desc[UR4][R16.64] ;  /* 0x0000000410147981 */ /* 0x000f28000c1e1900 */
[----:B------:R-:W4:Y:S04]  /*3460*/  LDG.E R32, desc[UR4][R10.64] ;  /* 0x000000040a207981 */ /* 0x000f28000c1e1900 */
[----:B------:R-:W4:Y:S04]  /*3470*/  LDG.E R26, desc[UR4][R18.64] ;  /* 0x00000004121a7981 */ /* 0x000f28000c1e1900 */
[----:B------:R-:W4:Y:S04]  /*3480*/  LDG.E R21, desc[UR4][R12.64+0x8] ;  /* 0x000008040c157981 */ /* 0x000f28000c1e1900 */
[----:B------:R-:W4:Y:S04]  /*3490*/  LDG.E R46, desc[UR4][R10.64+0x8] ;  /* 0x000008040a2e7981 */ /* 0x000f28000c1e1900 */
[----:B0-----:R-:W4:Y:S04]  /*34a0*/  LDG.E R30, desc[UR4][R18.64+0x8] ;  /* 0x00000804121e7981 */ /* 0x001f28000c1e1900 */
[----:B------:R-:W4:Y:S01]  /*34b0*/  LDG.E R24, desc[UR4][R16.64+0x8] ;  /* 0x0000080410187981 */ /* 0x000f22000c1e1900 */
[C---:B--2---:R-:W-:Y:S01]  /*34c0*/  FADD R40, -R9.reuse, R40 ;  /* 0x0000002809287221 */ /* 0x044fe20000000100 */
[----:B---3--:R-:W-:-:S03]  /*34d0*/  FADD R27, -R9, R22 ;  /* 0x00000016091b7221 */ /* 0x008fc60000000100 */
[----:B------:R-:W-:Y:S01]  /*34e0*/  FMUL R40, R40, R3 ;  /* 0x0000000328287220 */ /* 0x000fe20000400000 */
[----:B----4-:R-:W-:Y:S01]  /*34f0*/  FADD R28, -R9, R28 ;  /* 0x0000001c091c7221 */ /* 0x010fe20000000100 */
[----:B------:R-:W-:Y:S01]  /*3500*/  FADD R25, -R23, R20 ;  /* 0x0000001417197221 */ /* 0x000fe20000000100 */
[----:B------:R-:W-:Y:S02]  /*3510*/  FMUL R20, R27, R36 ;  /* 0x000000241b147220 */ /* 0x000fe40000400000 */
[----:B------:R-:W-:Y:S01]  /*3520*/  FMUL R27, R28, R43 ;  /* 0x0000002b1c1b7220 */ /* 0x000fe20000400000 */
[C---:B------:R-:W-:Y:S01]  /*3530*/  FADD R29, -R23.reuse, R32 ;  /* 0x00000020171d7221 */ /* 0x040fe20000000100 */
[----:B------:R-:W-:-:S03]  /*3540*/  FADD R26, -R23, R26 ;  /* 0x0000001a171a7221 */ /* 0x000fc60000000100 */
[----:B------:R-:W-:Y:S01]  /*3550*/  FFMA R29, R29, R4, R40 ;  /* 0x000000041d1d7223 */ /* 0x000fe20000000028 */
[----:B------:R-:W-:Y:S01]  /*3560*/  FFMA R25, R25, R34, R20 ;  /* 0x0000002219197223 */ /* 0x000fe20000000014 */
[----:B------:R-:W-:Y:S01]  /*3570*/  FFMA R26, R26, R7, R27 ;  /* 0x000000071a1a7223 */ /* 0x000fe2000000001b */
[C---:B------:R-:W-:Y:S01]  /*3580*/  FADD R46, -R21.reuse, R46 ;  /* 0x0000002e152e7221 */ /* 0x040fe20000000100 */
[----:B------:R-:W-:-:S03]  /*3590*/  FADD R27, -R21, R30 ;  /* 0x0000001e151b7221 */ /* 0x000fc60000000100 */
[----:B------:R-:W-:Y:S01]  /*35a0*/  FFMA R29, R46, R0, R29 ;  /* 0x000000002e1d7223 */ /* 0x000fe2000000001d */
[----:B------:R-:W-:Y:S01]  /*35b0*/  FADD R24, -R21, R24 ;  /* 0x0000001815187221 */ /* 0x000fe20000000100 */
[----:B------:R-:W-:Y:S02]  /*35c0*/  FFMA R27, R27, R5, R26 ;  /* 0x000000051b1b7223 */ /* 0x000fe4000000001a */
[----:B------:R-:W-:Y:S01]  /*35d0*/  FMUL R31, R44, R29 ;  /* 0x0000001d2c1f7220 */ /* 0x000fe20000400000 */
[----:B------:R-:W-:Y:S01]  /*35e0*/  FFMA R25, R24, R8, R25 ;  /* 0x0000000818197223 */ /* 0x000fe20000000019 */
[-C--:B------:R-:W-:Y:S02]  /*35f0*/  FMUL R20, R47, R27.reuse ;  /* 0x0000001b2f147220 */ /* 0x080fe40000400000 */
[----:B------:R-:W-:Y:S01]  /*3600*/  FFMA R31, R2, R27, -R31 ;  /* 0x0000001b021f7223 */ /* 0x000fe2000000081f */
[----:B------:R-:W-:Y:S01]  /*3610*/  FMUL R42, R42, R25 ;  /* 0x000000192a2a7220 */ /* 0x000fe20000400000 */
[CC--:B------:R-:W-:Y:S01]  /*3620*/  FMUL R33, R2.reuse, R29.reuse ;  /* 0x0000001d02217220 */ /* 0x0c0fe20000400000 */
[C---:B------:R-:W-:Y:S01]  /*3630*/  FFMA R22, R49.reuse, R29, -R20 ;  /* 0x0000001d31167223 */ /* 0x040fe20000000814 */
[CC--:B------:R-:W-:Y:S01]  /*3640*/  FMUL R20, R49.reuse, R31.reuse ;  /* 0x0000001f31147220 */ /* 0x0c0fe20000400000 */
[----:B------:R-:W-:Y:S01]  /*3650*/  FFMA R42, R2, R31, -R42 ;  /* 0x0000001f022a7223 */ /* 0x000fe2000000082a */
[CCC-:B------:R-:W-:Y:S01]  /*3660*/  FFMA R29, R44.reuse, R27.reuse, -R33.reuse ;  /* 0x0000001b2c1d7223 */ /* 0x1c0fe20000000821 */
[----:B------:R-:W-:Y:S01]  /*3670*/  FFMA R33, -R44, R27, R33 ;  /* 0x0000001b2c217223 */ /* 0x000fe20000000121 */
[-C--:B------:R-:W-:Y:S01]  /*3680*/  FMUL R49, R49, R22.reuse ;  /* 0x0000001631317220 */ /* 0x080fe20000400000 */
[----:B------:R-:W-:Y:S01]  /*3690*/  FFMA R20, R45, R25, -R20 ;  /* 0x000000192d147223 */ /* 0x000fe20000000814 */
[----:B------:R-:W-:-:S02]  /*36a0*/  FFMA R27, R47, R22, R42 ;  /* 0x000000162f1b7223 */ /* 0x000fc4000000002a */
[----:B------:R-:W-:Y:S01]  /*36b0*/  FFMA R33, R2, R33, -R49 ;  /* 0x0000002102217223 */ /* 0x000fe20000000831 */
[----:B------:R-:W-:Y:S01]  /*36c0*/  FFMA R29, R47, R29, R20 ;  /* 0x0000001d2f1d7223 */ /* 0x000fe20000000014 */
[-C--:B------:R-:W-:Y:S02]  /*36d0*/  FMUL R2, R27, R38.reuse ;  /* 0x000000261b027220 */ /* 0x080fe40000400000 */
[----:B------:R-:W-:Y:S01]  /*36e0*/  FFMA R33, R6, R25, R33 ;  /* 0x0000001906217223 */ /* 0x000fe20000000021 */
[-C--:B------:R-:W-:Y:S01]  /*36f0*/  FMUL R29, R29, R38.reuse ;  /* 0x000000261d1d7220 */ /* 0x080fe20000400000 */
[C---:B------:R-:W-:Y:S01]  /*3700*/  FMUL R6, R2.reuse, R7 ;  /* 0x0000000702067220 */ /* 0x040fe20000400000 */
[C---:B------:R-:W-:Y:S01]  /*3710*/  FMUL R27, R2.reuse, R43 ;  /* 0x0000002b021b7220 */ /* 0x040fe20000400000 */
[----:B------:R-:W-:Y:S01]  /*3720*/  FMUL R31, R2, R5 ;  /* 0x00000005021f7220 */ /* 0x000fe20000400000 */
[----:B------:R-:W-:Y:S01]  /*3730*/  FMUL R38, R33, R38 ;  /* 0x0000002621267220 */ /* 0x000fe20000400000 */
[C---:B------:R-:W-:Y:S01]  /*3740*/  FFMA R25, R29.reuse, R34, R6 ;  /* 0x000000221d197223 */ /* 0x040fe20000000006 */
[C---:B------:R-:W-:Y:S01]  /*3750*/  FFMA R6, R29.reuse, R36, R27 ;  /* 0x000000241d067223 */ /* 0x040fe2000000001b */
[----:B------:R-:W-:-:S02]  /*3760*/  FFMA R31, R29, R8, R31 ;  /* 0x000000081d1f7223 */ /* 0x000fc4000000001f */
        /* <DEDUP_REMOVED lines=14> */
[C---:B---3--:R-:W-:Y:S01]  /*3850*/  FFMA R27, R29.reuse, -R36, R27 ;  /* 0x800000241d1b7223 */ /* 0x048fe2000000001b */
[----:B----4-:R-:W-:-:S03]  /*3860*/  FFMA R31, R29, -R8, R31 ;  /* 0x800000081d1f7223 */ /* 0x010fc6000000001f */
[----:B------:R-:W-:Y:S04]  /*3870*/  STG.E desc[UR4][R16.64], R23 ;  /* 0x0000001710007986 */ /* 0x000fe8000c101904 */
[----:B------:R-:W-:Y:S04]  /*3880*/  STG.E desc[UR4][R16.64+0x4], R27 ;  /* 0x0000041b10007986 */ /* 0x000fe8000c101904 */
[----:B------:R-:W-:Y:S04]  /*3890*/  STG.E desc[UR4][R16.64+0x8], R31 ;  /* 0x0000081f10007986 */ /* 0x000fe8000c101904 */
[----:B0-----:R-:W2:Y:S04]  /*38a0*/  LDG.E R9, desc[UR4][R18.64] ;  /* 0x0000000412097981 */ /* 0x001ea8000c1e1900 */
        /* <DEDUP_REMOVED lines=9> */
[----:B------:R-:W2:Y:S04]  /*3940*/  LDG.E R2, desc[UR4][R10.64] ;  /* 0x000000040a027981 */ /* 0x000ea8000c1e1900 */
[----:B------:R-:W3:Y:S04]  /*3950*/  LDG.E R6, desc[UR4][R10.64+0x4] ;  /* 0x000004040a067981 */ /* 0x000ee8000c1e1900 */
[----:B-1----:R-:W4:Y:S01]  /*3960*/  LDG.E R13, desc[UR4][R10.64+0x8] ;  /* 0x000008040a0d7981 */ /* 0x002f22000c1e1900 */
[----:B------:R-:W-:-:S04]  /*3970*/  FMUL R15, R15, R38 ;  /* 0x000000260f0f7220 */ /* 0x000fc80000400000 */
[C---:B--2---:R-:W-:Y:S01]  /*3980*/  FFMA R7, R15.reuse, -R4, R2 ;  /* 0x800000040f077223 */ /* 0x044fe20000000002 */
[C---:B---3--:R-:W-:Y:S01]  /*3990*/  FFMA R3, R15.reuse, -R3, R6 ;  /* 0x800000030f037223 */ /* 0x048fe20000000006 */
[----:B----4-:R-:W-:-:S03]  /*39a0*/  FFMA R13, R15, -R0, R13 ;  /* 0x800000000f0d7223 */ /* 0x010fc6000000000d */
[----:B------:R-:W-:Y:S04]  /*39b0*/  STG.E desc[UR4][R10.64], R7 ;  /* 0x000000070a007986 */ /* 0x000fe8000c101904 */
[----:B------:R-:W-:Y:S04]  /*39c0*/  STG.E desc[UR4][R10.64+0x4], R3 ;  /* 0x000004030a007986 */ /* 0x000fe8000c101904 */
[----:B------:R-:W-:Y:S01]  /*39d0*/  STG.E desc[UR4][R10.64+0x8], R13 ;  /* 0x0000080d0a007986 */ /* 0x000fe2000c101904 */
[----:B------:R-:W-:Y:S05]  /*39e0*/  EXIT ;  /* 0x000000000000794d */ /* 0x000fea0003800000 */
        .weak           $__internal_0_$__cuda_sm20_rcp_rn_f32_slowpath
        .type           $__internal_0_$__cuda_sm20_rcp_rn_f32_slowpath,@function
        .size           $__internal_0_$__cuda_sm20_rcp_rn_f32_slowpath,($__internal_1_$__cuda_sm20_sqrt_rn_f32_slowpath - $__internal_0_$__cuda_sm20_rcp_rn_f32_slowpath)
$__internal_0_$__cuda_sm20_rcp_rn_f32_slowpath:
[----:B------:R-:W-:Y:S01]  /*39f0*/  SHF.L.U32 R10, R37, 0x1, RZ ;  /* 0x00000001250a7819 */ /* 0x000fe200000006ff */
[----:B------:R-:W-:Y:S03]  /*3a00*/  BSSY.RECONVERGENT B1, `(.L_x_73) ;  /* 0x0000030000017945 */ /* 0x000fe60003800200 */
[----:B------:R-:W-:-:S04]  /*3a10*/  SHF.R.U32.HI R10, RZ, 0x18, R10 ;  /* 0x00000018ff0a7819 */ /* 0x000fc8000001160a */
[----:B------:R-:W-:-:S13]  /*3a20*/  ISETP.NE.U32.AND P0, PT, R10, RZ, PT ;  /* 0x000000ff0a00720c */ /* 0x000fda0003f05070 */
[----:B------:R-:W-:Y:S05]  /*3a30*/  @P0 BRA `(.L_x_74) ;  /* 0x0000000000280947 */ /* 0x000fea0003800000 */
[----:B------:R-:W-:-:S04]  /*3a40*/  SHF.L.U32 R9, R37, 0x1, RZ ;  /* 0x0000000125097819 */ /* 0x000fc800000006ff */
[----:B------:R-:W-:-:S13]  /*3a50*/  ISETP.NE.AND P0, PT, R9, RZ, PT ;  /* 0x000000ff0900720c */ /* 0x000fda0003f05270 */
[----:B------:R-:W-:Y:S01]  /*3a60*/  @P0 FFMA R10, R37, 1.84467440737095516160e+19, RZ ;  /* 0x5f800000250a0823 */ /* 0x000fe200000000ff */
[----:B------:R-:W-:Y:S08]  /*3a70*/  @!P0 MUFU.RCP R38, R37 ;  /* 0x0000002500268308 */ /* 0x000ff00000001000 */
[----:B------:R-:W0:Y:S02]  /*3a80*/  @P0 MUFU.RCP R9, R10 ;  /* 0x0000000a00090308 */ /* 0x000e240000001000 */
[----:B0-----:R-:W-:-:S04]  /*3a90*/  @P0 FFMA R40, R10, R9, -1 ;  /* 0xbf8000000a280423 */ /* 0x001fc80000000009 */
[----:B------:R-:W-:-:S04]  /*3aa0*/  @P0 FADD.FTZ R40, -R40, -RZ ;  /* 0x800000ff28280221 */ /* 0x000fc80000010100 */
[----:B------:R-:W-:-:S04]  /*3ab0*/  @P0 FFMA R40, R9, R40, R9 ;  /* 0x0000002809280223 */ /* 0x000fc80000000009 */
[----:B------:R-:W-:Y:S01]  /*3ac0*/  @P0 FFMA R38, R40, 1.84467440737095516160e+19, RZ ;  /* 0x5f80000028260823 */ /* 0x000fe200000000ff */
[----:B------:R-:W-:Y:S06]  /*3ad0*/  BRA `(.L_x_75) ;  /* 0x0000000000887947 */ /* 0x000fec0003800000 */
.L_x_74:
[----:B------:R-:W-:-:S04]  /*3ae0*/  IADD3 R9, PT, PT, R10, -0xfd, RZ ;  /* 0xffffff030a097810 */ /* 0x000fc80007ffe0ff */
[----:B------:R-:W-:-:S13]  /*3af0*/  ISETP.GT.U32.AND P0, PT, R9, 0x1, PT ;  /* 0x000000010900780c */ /* 0x000fda0003f04070 */
[----:B------:R-:W-:Y:S05]  /*3b00*/  @P0 BRA `(.L_x_76) ;  /* 0x0000000000780947 */ /* 0x000fea0003800000 */
[----:B------:R-:W-:-:S04]  /*3b10*/  LOP3.LUT R41, R37, 0x7fffff, RZ, 0xc0, !PT ;  /* 0x007fffff25297812 */ /* 0x000fc800078ec0ff */
[----:B------:R-:W-:-:S04]  /*3b20*/  LOP3.LUT R41, R41, 0x3f800000, RZ, 0xfc, !PT ;  /* 0x3f80000029297812 */ /* 0x000fc800078efcff */
[----:B------:R-:W0:Y:S02]  /*3b30*/  MUFU.RCP R40, R41 ;  /* 0x0000002900287308 */ /* 0x000e240000001000 */
[----:B0-----:R-:W-:Y:S01]  /*3b40*/  FFMA R39, R41, R40, -1 ;  /* 0xbf80000029277423 */ /* 0x001fe20000000028 */
[----:B------:R-:W-:-:S03]  /*3b50*/  IADD3 R41, PT, PT, R10, -0xfc, RZ ;  /* 0xffffff040a297810 */ /* 0x000fc60007ffe0ff */
[----:B------:R-:W-:-:S04]  /*3b60*/  FADD.FTZ R39, -R39, -RZ ;  /* 0x800000ff27277221 */ /* 0x000fc80000010100 */
[CCC-:B------:R-:W-:Y:S01]  /*3b70*/  FFMA.RM R38, R40.reuse, R39.reuse, R40.reuse ;  /* 0x0000002728267223 */ /* 0x1c0fe20000004028 */
[----:B------:R-:W-:-:S04]  /*3b80*/  FFMA.RP R39, R40, R39, R40 ;  /* 0x0000002728277223 */ /* 0x000fc80000008028 */
[C---:B------:R-:W-:Y:S02]  /*3b90*/  LOP3.LUT R40, R38.reuse, 0x7fffff, RZ, 0xc0, !PT ;  /* 0x007fffff26287812 */ /* 0x040fe400078ec0ff */
[----:B------:R-:W-:Y:S01]  /*3ba0*/  FSETP.NEU.FTZ.AND P0, PT, R38, R39, PT ;  /* 0x000000272600720b */ /* 0x000fe20003f1d000 */
[----:B------:R-:W-:Y:S01]  /*3bb0*/  HFMA2 R38, -RZ, RZ, 0, 1.78813934326171875e-07 ;  /* 0x00000003ff267431 */ /* 0x000fe200000001ff */
[----:B------:R-:W-:-:S04]  /*3bc0*/  LOP3.LUT R40, R40, 0x800000, RZ, 0xfc, !PT ;  /* 0x0080000028287812 */ /* 0x000fc800078efcff */
[----:B------:R-:W-:Y:S02]  /*3bd0*/  SHF.R.U32.HI R10, RZ, R41, R40 ;  /* 0x00000029ff0a7219 */ /* 0x000fe40000011628 */
[----:B------:R-:W-:-:S04]  /*3be0*/  SHF.L.U32 R39, R38, R9, RZ ;  /* 0x0000000926277219 */ /* 0x000fc800000006ff */
[----:B------:R-:W-:Y:S02]  /*3bf0*/  LOP3.LUT R38, R39, R40, RZ, 0xc0, !PT ;  /* 0x0000002827267212 */ /* 0x000fe400078ec0ff */
[----:B------:R-:W-:Y:S02]  /*3c00*/  SEL R39, RZ, 0xffffffff, !P0 ;  /* 0xffffffffff277807 */ /* 0x000fe40004000000 */
[-C--:B------:R-:W-:Y:S02]  /*3c10*/  SHF.R.U32.HI R38, RZ, R9.reuse, R38 ;  /* 0x00000009ff267219 */ /* 0x080fe40000011626 */
[----:B------:R-:W-:Y:S02]  /*3c20*/  IADD3 R39, PT, PT, -R39, RZ, RZ ;  /* 0x000000ff27277210 */ /* 0x000fe40007ffe1ff */
[----:B------:R-:W-:Y:S02]  /*3c30*/  LOP3.LUT P0, RZ, R38, 0x1, RZ, 0xc0, !PT ;  /* 0x0000000126ff7812 */ /* 0x000fe4000780c0ff */
[----:B------:R-:W-:-:S02]  /*3c40*/  LOP3.LUT P1, RZ, R39, R9, R40, 0xf8, !PT ;  /* 0x0000000927ff7212 */ /* 0x000fc4000782f828 */
[----:B------:R-:W-:-:S04]  /*3c50*/  LOP3.LUT P2, RZ, R38, 0x2, RZ, 0xc0, !PT ;  /* 0x0000000226ff7812 */ /* 0x000fc8000784c0ff */
[----:B------:R-:W-:Y:S02]  /*3c60*/  PLOP3.LUT P0, PT, P0, P1, P2, 0xe0, 0x0 ;  /* 0x000000000000781c */ /* 0x000fe40000703c20 */
[----:B------:R-:W-:Y:S02]  /*3c70*/  LOP3.LUT P1, RZ, R37, 0x7fffff, RZ, 0xc0, !PT ;  /* 0x007fffff25ff7812 */ /* 0x000fe4000782c0ff */
[----:B------:R-:W-:-:S04]  /*3c80*/  SEL R9, RZ, 0x1, !P0 ;  /* 0x00000001ff097807 */ /* 0x000fc80004000000 */
[----:B------:R-:W-:-:S04]  /*3c90*/  IADD3 R9, PT, PT, -R9, RZ, RZ ;  /* 0x000000ff09097210 */ /* 0x000fc80007ffe1ff */
[----:B------:R-:W-:-:S13]  /*3ca0*/  ISETP.GE.AND P0, PT, R9, RZ, PT ;  /* 0x000000ff0900720c */ /* 0x000fda0003f06270 */
[----:B------:R-:W-:-:S04]  /*3cb0*/  @!P0 IADD3 R10, PT, PT, R10, 0x1, RZ ;  /* 0x000000010a0a8810 */ /* 0x000fc80007ffe0ff */
[----:B------:R-:W-:-:S04]  /*3cc0*/  @!P1 SHF.L.U32 R10, R10, 0x1, RZ ;  /* 0x000000010a0a9819 */ /* 0x000fc800000006ff */
[----:B------:R-:W-:Y:S01]  /*3cd0*/  LOP3.LUT R38, R10, 0x80000000, R37, 0xf8, !PT ;  /* 0x800000000a267812 */ /* 0x000fe200078ef825 */
[----:B------:R-:W-:Y:S06]  /*3ce0*/  BRA `(.L_x_75) ;  /* 0x0000000000047947 */ /* 0x000fec0003800000 */
.L_x_76:
[----:B------:R0:W1:Y:S02]  /*3cf0*/  MUFU.RCP R38, R37 ;  /* 0x0000002500267308 */ /* 0x0000640000001000 */
.L_x_75:
[----:B------:R-:W-:Y:S05]  /*3d00*/  BSYNC.RECONVERGENT B1 ;  /* 0x0000000000017941 */ /* 0x000fea0003800200 */
.L_x_73:
[----:B------:R-:W-:Y:S01]  /*3d10*/  HFMA2 R41, -RZ, RZ, 0, 0 ;  /* 0x00000000ff297431 */ /* 0x000fe200000001ff */
[----:B------:R-:W-:-:S04]  /*3d20*/  MOV R40, R12 ;  /* 0x0000000c00287202 */ /* 0x000fc80000000f00 */
[----:B01----:R-:W-:Y:S05]  /*3d30*/  RET.REL.NODEC R40 `(constrain_h_bonds_unified) ;  /* 0xffffffc028b07950 */ /* 0x003fea0003c3ffff */
        .weak           $__internal_1_$__cuda_sm20_sqrt_rn_f32_slowpath
        .type           $__internal_1_$__cuda_sm20_sqrt_rn_f32_slowpath,@function
        .size           $__internal_1_$__cuda_sm20_sqrt_rn_f32_slowpath,($__internal_2_$__cuda_sm3x_div_rn_noftz_f32_slowpath - $__internal_1_$__cuda_sm20_sqrt_rn_f32_slowpath)
$__internal_1_$__cuda_sm20_sqrt_rn_f32_slowpath:
[----:B------:R-:W-:-:S13]  /*3d40*/  LOP3.LUT P0, RZ, R9, 0x7fffffff, RZ, 0xc0, !PT ;  /* 0x7fffffff09ff7812 */ /* 0x000fda000780c0ff */
[----:B------:R-:W-:Y:S01]  /*3d50*/  @!P0 MOV R37, R9 ;  /* 0x0000000900258202 */ /* 0x000fe20000000f00 */
[----:B------:R-:W-:Y:S06]  /*3d60*/  @!P0 BRA `(.L_x_77) ;  /* 0x0000000000408947 */ /* 0x000fec0003800000 */
[----:B------:R-:W-:-:S13]  /*3d70*/  FSETP.GEU.FTZ.AND P0, PT, R9, RZ, PT ;  /* 0x000000ff0900720b */ /* 0x000fda0003f1e000 */
[----:B------:R-:W-:Y:S01]  /*3d80*/  @!P0 MOV R37, 0x7fffffff ;  /* 0x7fffffff00258802 */ /* 0x000fe20000000f00 */
[----:B------:R-:W-:Y:S06]  /*3d90*/  @!P0 BRA `(.L_x_77) ;  /* 0x0000000000348947 */ /* 0x000fec0003800000 */
[----:B------:R-:W-:-:S13]  /*3da0*/  FSETP.GTU.FTZ.AND P0, PT, |R9|, +INF , PT ;  /* 0x7f8000000900780b */ /* 0x000fda0003f1c200 */
[----:B------:R-:W-:Y:S01]  /*3db0*/  @P0 FADD.FTZ R37, R9, 1 ;  /* 0x3f80000009250421 */ /* 0x000fe20000010000 */
[----:B------:R-:W-:Y:S06]  /*3dc0*/  @P0 BRA `(.L_x_77) ;  /* 0x0000000000280947 */ /* 0x000fec0003800000 */
[----:B------:R-:W-:-:S13]  /*3dd0*/  FSETP.NEU.FTZ.AND P0, PT, |R9|, +INF , PT ;  /* 0x7f8000000900780b */ /* 0x000fda0003f1d200 */
[----:B------:R-:W-:-:S04]  /*3de0*/  @P0 FFMA R36, R9, 1.84467440737095516160e+19, RZ ;  /* 0x5f80000009240823 */ /* 0x000fc800000000ff */
[----:B------:R-:W0:Y:S02]  /*3df0*/  @P0 MUFU.RSQ R37, R36 ;  /* 0x0000002400250308 */ /* 0x000e240000001400 */
[----:B0-----:R-:W-:Y:S01]  /*3e00*/  @P0 FMUL.FTZ R35, R36, R37 ;  /* 0x0000002524230220 */ /* 0x001fe20000410000 */
[----:B------:R-:W-:Y:S01]  /*3e10*/  @P0 FMUL.FTZ R12, R37, 0.5 ;  /* 0x3f000000250c0820 */ /* 0x000fe20000410000 */
[----:B------:R-:W-:Y:S02]  /*3e20*/  @!P0 MOV R37, R9 ;  /* 0x0000000900258202 */ /* 0x000fe40000000f00 */
[----:B------:R-:W-:-:S04]  /*3e30*/  @P0 FADD.FTZ R34, -R35, -RZ ;  /* 0x800000ff23220221 */ /* 0x000fc80000010100 */
[----:B------:R-:W-:-:S04]  /*3e40*/  @P0 FFMA R34, R35, R34, R36 ;  /* 0x0000002223220223 */ /* 0x000fc80000000024 */
[----:B------:R-:W-:-:S04]  /*3e50*/  @P0 FFMA R12, R34, R12, R35 ;  /* 0x0000000c220c0223 */ /* 0x000fc80000000023 */
[----:B------:R-:W-:-:S07]  /*3e60*/  @P0 FMUL.FTZ R37, R12, 2.3283064365386962891e-10 ;  /* 0x2f8000000c250820 */ /* 0x000fce0000410000 */
.L_x_77:
[----:B------:R-:W-:Y:S01]  /*3e70*/  HFMA2 R35, -RZ, RZ, 0, 0 ;  /* 0x00000000ff237431 */ /* 0x000fe200000001ff */
[----:B------:R-:W-:-:S04]  /*3e80*/  MOV R34, R10 ;  /* 0x0000000a00227202 */ /* 0x000fc80000000f00 */
[----:B------:R-:W-:Y:S05]  /*3e90*/  RET.REL.NODEC R34 `(constrain_h_bonds_unified) ;  /* 0xffffffc022587950 */ /* 0x000fea0003c3ffff */
        .weak           $__internal_2_$__cuda_sm3x_div_rn_noftz_f32_slowpath
        .type           $__internal_2_$__cuda_sm3x_div_rn_noftz_f32_slowpath,@function
        .size           $__internal_2_$__cuda_sm3x_div_rn_noftz_f32_slowpath,(.L_x_169 - $__internal_2_$__cuda_sm3x_div_rn_noftz_f32_slowpath)
$__internal_2_$__cuda_sm3x_div_rn_noftz_f32_slowpath:
[----:B------:R-:W-:Y:S01]  /*3ea0*/  SHF.R.U32.HI R37, RZ, 0x17, R9 ;  /* 0x00000017ff257819 */ /* 0x000fe20000011609 */
[----:B------:R-:W-:Y:S01]  /*3eb0*/  BSSY.RECONVERGENT B0, `(.L_x_78) ;  /* 0x0000062000007945 */ /* 0x000fe20003800200 */
[----:B------:R-:W-:Y:S02]  /*3ec0*/  SHF.R.U32.HI R39, RZ, 0x17, R10 ;  /* 0x00000017ff277819 */ /* 0x000fe4000001160a */
[----:B------:R-:W-:Y:S02]  /*3ed0*/  LOP3.LUT R37, R37, 0xff, RZ, 0xc0, !PT ;  /* 0x000000ff25257812 */ /* 0x000fe400078ec0ff */
[----:B------:R-:W-:Y:S02]  /*3ee0*/  LOP3.LUT R39, R39, 0xff, RZ, 0xc0, !PT ;  /* 0x000000ff27277812 */ /* 0x000fe400078ec0ff */
[----:B------:R-:W-:Y:S02]  /*3ef0*/  IADD3 R40, PT, PT, R37, -0x1, RZ ;  /* 0xffffffff25287810 */ /* 0x000fe40007ffe0ff */
[----:B------:R-:W-:-:S02]  /*3f00*/  IADD3 R41, PT, PT, R39, -0x1, RZ ;  /* 0xffffffff27297810 */ /* 0x000fc40007ffe0ff */
[----:B------:R-:W-:-:S04]  /*3f10*/  ISETP.GT.U32.AND P0, PT, R40, 0xfd, PT ;  /* 0x000000fd2800780c */ /* 0x000fc80003f04070 */
[----:B------:R-:W-:-:S13]  /*3f20*/  ISETP.GT.U32.OR P0, PT, R41, 0xfd, P0 ;  /* 0x000000fd2900780c */ /* 0x000fda0000704470 */
[----:B------:R-:W-:Y:S01]  /*3f30*/  @!P0 MOV R38, RZ ;  /* 0x000000ff00268202 */ /* 0x000fe20000000f00 */
[----:B------:R-:W-:Y:S06]  /*3f40*/  @!P0 BRA `(.L_x_79) ;  /* 0x00000000005c8947 */ /* 0x000fec0003800000 */
[----:B------:R-:W-:Y:S02]  /*3f50*/  FSETP.GTU.FTZ.AND P0, PT, |R10|, +INF , PT ;  /* 0x7f8000000a00780b */ /* 0x000fe40003f1c200 */
[----:B------:R-:W-:-:S04]  /*3f60*/  FSETP.GTU.FTZ.AND P1, PT, |R9|, +INF , PT ;  /* 0x7f8000000900780b */ /* 0x000fc80003f3c200 */
[----:B------:R-:W-:-:S13]  /*3f70*/  PLOP3.LUT P0, PT, P0, P1, PT, 0xf8, 0x8f ;  /* 0x00000000008f781c */ /* 0x000fda0000703f70 */
[----:B------:R-:W-:Y:S05]  /*3f80*/  @P0 BRA `(.L_x_80) ;  /* 0x00000004004c0947 */ /* 0x000fea0003800000 */
[----:B------:R-:W-:-:S13]  /*3f90*/  LOP3.LUT P0, RZ, R9, 0x7fffffff, R10, 0xc8, !PT ;  /* 0x7fffffff09ff7812 */ /* 0x000fda000780c80a */
[----:B------:R-:W-:Y:S05]  /*3fa0*/  @!P0 BRA `(.L_x_81) ;  /* 0x00000004003c8947 */ /* 0x000fea0003800000 */
[C---:B------:R-:W-:Y:S02]  /*3fb0*/  FSETP.NEU.FTZ.AND P2, PT, |R10|.reuse, +INF , PT ;  /* 0x7f8000000a00780b */ /* 0x040fe40003f5d200 */
[----:B------:R-:W-:Y:S02]  /*3fc0*/  FSETP.NEU.FTZ.AND P1, PT, |R9|, +INF , PT ;  /* 0x7f8000000900780b */ /* 0x000fe40003f3d200 */
[----:B------:R-:W-:-:S11]  /*3fd0*/  FSETP.NEU.FTZ.AND P0, PT, |R10|, +INF , PT ;  /* 0x7f8000000a00780b */ /* 0x000fd60003f1d200 */
[----:B------:R-:W-:Y:S05]  /*3fe0*/  @!P1 BRA !P2, `(.L_x_81) ;  /* 0x00000004002c9947 */ /* 0x000fea0005000000 */
[----:B------:R-:W-:-:S04]  /*3ff0*/  LOP3.LUT P2, RZ, R10, 0x7fffffff, RZ, 0xc0, !PT ;  /* 0x7fffffff0aff7812 */ /* 0x000fc8000784c0ff */
[----:B------:R-:W-:-:S13]  /*4000*/  PLOP3.LUT P1, PT, P1, P2, PT, 0x2f, 0xf2 ;  /* 0x0000000000f2781c */ /* 0x000fda0000f24577 */
[----:B------:R-:W-:Y:S05]  /*4010*/  @P1 BRA `(.L_x_82) ;  /* 0x0000000400181947 */ /* 0x000fea0003800000 */
[----:B------:R-:W-:-:S04]  /*4020*/  LOP3.LUT P1, RZ, R9, 0x7fffffff, RZ, 0xc0, !PT ;  /* 0x7fffffff09ff7812 */ /* 0x000fc8000782c0ff */
[----:B------:R-:W-:-:S13]  /*4030*/  PLOP3.LUT P0, PT, P0, P1, PT, 0x2f, 0xf2 ;  /* 0x0000000000f2781c */ /* 0x000fda0000702577 */
[----:B------:R-:W-:Y:S05]  /*4040*/  @P0 BRA `(.L_x_83) ;  /* 0x0000000400000947 */ /* 0x000fea0003800000 */
[----:B------:R-:W-:Y:S02]  /*4050*/  ISETP.GE.AND P0, PT, R41, RZ, PT ;  /* 0x000000ff2900720c */ /* 0x000fe40003f06270 */
[----:B------:R-:W-:-:S11]  /*4060*/  ISETP.GE.AND P1, PT, R40, RZ, PT ;  /* 0x000000ff2800720c */ /* 0x000fd60003f26270 */
[----:B------:R-:W-:Y:S01]  /*4070*/  @P0 MOV R38, RZ ;  /* 0x000000ff00260202 */ /* 0x000fe20000000f00 */
[----:B------:R-:W-:Y:S01]  /*4080*/  @!P0 FFMA R10, R10, 1.84467440737095516160e+19, RZ ;  /* 0x5f8000000a0a8823 */ /* 0x000fe200000000ff */
[----:B------:R-:W-:Y:S01]  /*4090*/  @!P0 MOV R38, 0xffffffc0 ;  /* 0xffffffc000268802 */ /* 0x000fe20000000f00 */
[----:B------:R-:W-:-:S03]  /*40a0*/  @!P1 FFMA R9, R9, 1.84467440737095516160e+19, RZ ;  /* 0x5f80000009099823 */ /* 0x000fc600000000ff */
[----:B------:R-:W-:-:S07]  /*40b0*/  @!P1 IADD3 R38, PT, PT, R38, 0x40, RZ ;  /* 0x0000004026269810 */ /* 0x000fce0007ffe0ff */
.L_x_79:
[----:B------:R-:W-:Y:S01]  /*40c0*/  LEA R40, R37, 0xc0800000, 0x17 ;  /* 0xc080000025287811 */ /* 0x000fe200078eb8ff */
[----:B------:R-:W-:Y:S01]  /*40d0*/  BSSY.RECONVERGENT B1, `(.L_x_84) ;  /* 0x0000036000017945 */ /* 0x000fe20003800200 */
[----:B------:R-:W-:Y:S02]  /*40e0*/  IADD3 R39, PT, PT, R39, -0x7f, RZ ;  /* 0xffffff8127277810 */ /* 0x000fe40007ffe0ff */
[----:B------:R-:W-:Y:S02]  /*40f0*/  IADD3 R44, PT, PT, -R40, R9, RZ ;  /* 0x00000009282c7210 */ /* 0x000fe40007ffe1ff */
[C---:B------:R-:W-:Y:S01]  /*4100*/  IADD3 R37, PT, PT, R39.reuse, 0x7f, -R37 ;  /* 0x0000007f27257810 */ /* 0x040fe20007ffe825 */
[----:B------:R-:W-:Y:S01]  /*4110*/  IMAD R9, R39, -0x800000, R10 ;  /* 0xff80000027097824 */ /* 0x000fe200078e020a */
[----:B------:R-:W0:Y:S01]  /*4120*/  MUFU.RCP R41, R44 ;  /* 0x0000002c00297308 */ /* 0x000e220000001000 */
[----:B------:R-:W-:Y:S01]  /*4130*/  FADD.FTZ R40, -R44, -RZ ;  /* 0x800000ff2c287221 */ /* 0x000fe20000010100 */
[----:B------:R-:W-:-:S03]  /*4140*/  IADD3 R38, PT, PT, R37, R38, RZ ;  /* 0x0000002625267210 */ /* 0x000fc60007ffe0ff */
[----:B0-----:R-:W-:-:S04]  /*4150*/  FFMA R42, R41, R40, 1 ;  /* 0x3f800000292a7423 */ /* 0x001fc80000000028 */
[----:B------:R-:W-:-:S04]  /*4160*/  FFMA R42, R41, R42, R41 ;  /* 0x0000002a292a7223 */ /* 0x000fc80000000029 */
[----:B------:R-:W-:-:S04]  /*4170*/  FFMA R41, R9, R42, RZ ;  /* 0x0000002a09297223 */ /* 0x000fc800000000ff */
[----:B------:R-:W-:-:S04]  /*4180*/  FFMA R10, R40, R41, R9 ;  /* 0x00000029280a7223 */ /* 0x000fc80000000009 */
[----:B------:R-:W-:-:S04]  /*4190*/  FFMA R41, R42, R10, R41 ;  /* 0x0000000a2a297223 */ /* 0x000fc80000000029 */
[----:B------:R-:W-:-:S04]  /*41a0*/  FFMA R40, R40, R41, R9 ;  /* 0x0000002928287223 */ /* 0x000fc80000000009 */
[----:B------:R-:W-:-:S05]  /*41b0*/  FFMA R9, R42, R40, R41 ;  /* 0x000000282a097223 */ /* 0x000fca0000000029 */
[----:B------:R-:W-:-:S04]  /*41c0*/  SHF.R.U32.HI R10, RZ, 0x17, R9 ;  /* 0x00000017ff0a7819 */ /* 0x000fc80000011609 */
[----:B------:R-:W-:-:S04]  /*41d0*/  LOP3.LUT R37, R10, 0xff, RZ, 0xc0, !PT ;  /* 0x000000ff0a257812 */ /* 0x000fc800078ec0ff */
[----:B------:R-:W-:-:S04]  /*41e0*/  IADD3 R10, PT, PT, R37, R38, RZ ;  /* 0x00000026250a7210 */ /* 0x000fc80007ffe0ff */
[----:B------:R-:W-:-:S04]  /*41f0*/  IADD3 R37, PT, PT, R10, -0x1, RZ ;  /* 0xffffffff0a257810 */ /* 0x000fc80007ffe0ff */
[----:B------:R-:W-:-:S13]  /*4200*/  ISETP.GE.U32.AND P0, PT, R37, 0xfe, PT ;  /* 0x000000fe2500780c */ /* 0x000fda0003f06070 */
[----:B------:R-:W-:Y:S05]  /*4210*/  @!P0 BRA `(.L_x_85) ;  /* 0x0000000000808947 */ /* 0x000fea0003800000 */
[----:B------:R-:W-:-:S13]  /*4220*/  ISETP.GT.AND P0, PT, R10, 0xfe, PT ;  /* 0x000000fe0a00780c */ /* 0x000fda0003f04270 */
[----:B------:R-:W-:Y:S05]  /*4230*/  @P0 BRA `(.L_x_86) ;  /* 0x00000000006c0947 */ /* 0x000fea0003800000 */
[----:B------:R-:W-:-:S13]  /*4240*/  ISETP.GE.AND P0, PT, R10, 0x1, PT ;  /* 0x000000010a00780c */ /* 0x000fda0003f06270 */
[----:B------:R-:W-:Y:S05]  /*4250*/  @P0 BRA `(.L_x_87) ;  /* 0x0000000000740947 */ /* 0x000fea0003800000 */
[----:B------:R-:W-:Y:S02]  /*4260*/  ISETP.GE.AND P0, PT, R10, -0x18, PT ;  /* 0xffffffe80a00780c */ /* 0x000fe40003f06270 */
[----:B------:R-:W-:-:S11]  /*4270*/  LOP3.LUT R9, R9, 0x80000000, RZ, 0xc0, !PT ;  /* 0x8000000009097812 */ /* 0x000fd600078ec0ff */
[----:B------:R-:W-:Y:S05]  /*4280*/  @!P0 BRA `(.L_x_87) ;  /* 0x0000000000688947 */ /* 0x000fea0003800000 */
[-CC-:B------:R-:W-:Y:S01]  /*4290*/  FFMA.RZ R38, R42, R40.reuse, R41.reuse ;  /* 0x000000282a267223 */ /* 0x180fe2000000c029 */
[----:B------:R-:W-:Y:S01]  /*42a0*/  IADD3 R39, PT, PT, R10, 0x20, RZ ;  /* 0x000000200a277810 */ /* 0x000fe20007ffe0ff */
[CCC-:B------:R-:W-:Y:S01]  /*42b0*/  FFMA.RP R37, R42.reuse, R40.reuse, R41.reuse ;  /* 0x000000282a257223 */ /* 0x1c0fe20000008029 */
[----:B------:R-:W-:Y:S01]  /*42c0*/  FFMA.RM R40, R42, R40, R41 ;  /* 0x000000282a287223 */ /* 0x000fe20000004029 */
[----:B------:R-:W-:Y:S02]  /*42d0*/  ISETP.NE.AND P2, PT, R10, RZ, PT ;  /* 0x000000ff0a00720c */ /* 0x000fe40003f45270 */
[----:B------:R-:W-:Y:S02]  /*42e0*/  LOP3.LUT R38, R38, 0x7fffff, RZ, 0xc0, !PT ;  /* 0x007fffff26267812 */ /* 0x000fe400078ec0ff */
[----:B------:R-:W-:Y:S02]  /*42f0*/  ISETP.NE.AND P1, PT, R10, RZ, PT ;  /* 0x000000ff0a00720c */ /* 0x000fe40003f25270 */
[----:B------:R-:W-:-:S02]  /*4300*/  LOP3.LUT R38, R38, 0x800000, RZ, 0xfc, !PT ;  /* 0x0080000026267812 */ /* 0x000fc400078efcff */
[----:B------:R-:W-:Y:S02]  /*4310*/  IADD3 R10, PT, PT, -R10, RZ, RZ ;  /* 0x000000ff0a0a7210 */ /* 0x000fe40007ffe1ff */
[----:B------:R-:W-:Y:S02]  /*4320*/  SHF.L.U32 R39, R38, R39, RZ ;  /* 0x0000002726277219 */ /* 0x000fe400000006ff */
[----:B------:R-:W-:Y:S02]  /*4330*/  FSETP.NEU.FTZ.AND P0, PT, R37, R40, PT ;  /* 0x000000282500720b */ /* 0x000fe40003f1d000 */
[----:B------:R-:W-:Y:S02]  /*4340*/  SEL R37, R10, RZ, P2 ;  /* 0x000000ff0a257207 */ /* 0x000fe40001000000 */
[----:B------:R-:W-:Y:S02]  /*4350*/  ISETP.NE.AND P1, PT, R39, RZ, P1 ;  /* 0x000000ff2700720c */ /* 0x000fe40000f25270 */
[----:B------:R-:W-:-:S02]  /*4360*/  SHF.R.U32.HI R38, RZ, R37, R38 ;  /* 0x00000025ff267219 */ /* 0x000fc40000011626 */
[----:B------:R-:W-:Y:S02]  /*4370*/  PLOP3.LUT P0, PT, P0, P1, PT, 0xf8, 0x8f ;  /* 0x00000000008f781c */ /* 0x000fe40000703f70 */
[----:B------:R-:W-:Y:S02]  /*4380*/  SHF.R.U32.HI R10, RZ, 0x1, R38 ;  /* 0x00000001ff0a7819 */ /* 0x000fe40000011626 */
[----:B------:R-:W-:-:S04]  /*4390*/  SEL R37, RZ, 0x1, !P0 ;  /* 0x00000001ff257807 */ /* 0x000fc80004000000 */
[----:B------:R-:W-:-:S04]  /*43a0*/  LOP3.LUT R37, R37, 0x1, R10, 0xf8, !PT ;  /* 0x0000000125257812 */ /* 0x000fc800078ef80a */
[----:B------:R-:W-:-:S04]  /*43b0*/  LOP3.LUT R37, R37, R38, RZ, 0xc0, !PT ;  /* 0x0000002625257212 */ /* 0x000fc800078ec0ff */
[----:B------:R-:W-:-:S04]  /*43c0*/  IADD3 R10, PT, PT, R10, R37, RZ ;  /* 0x000000250a0a7210 */ /* 0x000fc80007ffe0ff */
[----:B------:R-:W-:Y:S01]  /*43d0*/  LOP3.LUT R9, R10, R9, RZ, 0xfc, !PT ;  /* 0x000000090a097212 */ /* 0x000fe200078efcff */
[----:B------:R-:W-:Y:S06]  /*43e0*/  BRA `(.L_x_87) ;  /* 0x0000000000107947 */ /* 0x000fec0003800000 */
.L_x_86:
[----:B------:R-:W-:-:S04]  /*43f0*/  LOP3.LUT R9, R9, 0x80000000, RZ, 0xc0, !PT ;  /* 0x8000000009097812 */ /* 0x000fc800078ec0ff */
[----:B------:R-:W-:Y:S01]  /*4400*/  LOP3.LUT R9, R9, 0x7f800000, RZ, 0xfc, !PT ;  /* 0x7f80000009097812 */ /* 0x000fe200078efcff */
[----:B------:R-:W-:Y:S06]  /*4410*/  BRA `(.L_x_87) ;  /* 0x0000000000047947 */ /* 0x000fec0003800000 */
.L_x_85:
[----:B------:R-:W-:-:S07]  /*4420*/  LEA R9, R38, R9, 0x17 ;  /* 0x0000000926097211 */ /* 0x000fce00078eb8ff */
.L_x_87:
[----:B------:R-:W-:Y:S05]  /*4430*/  BSYNC.RECONVERGENT B1 ;  /* 0x0000000000017941 */ /* 0x000fea0003800200 */
.L_x_84:
[----:B------:R-:W-:Y:S05]  /*4440*/  BRA `(.L_x_88) ;  /* 0x0000000000207947 */ /* 0x000fea0003800000 */
.L_x_83:
[----:B------:R-:W-:-:S04]  /*4450*/  LOP3.LUT R9, R9, 0x80000000, R10, 0x48, !PT ;  /* 0x8000000009097812 */ /* 0x000fc800078e480a */
[----:B------:R-:W-:Y:S01]  /*4460*/  LOP3.LUT R9, R9, 0x7f800000, RZ, 0xfc, !PT ;  /* 0x7f80000009097812 */ /* 0x000fe200078efcff */
[----:B------:R-:W-:Y:S06]  /*4470*/  BRA `(.L_x_88) ;  /* 0x0000000000147947 */ /* 0x000fec0003800000 */
.L_x_82:
[----:B------:R-:W-:Y:S01]  /*4480*/  LOP3.LUT R9, R9, 0x80000000, R10, 0x48, !PT ;  /* 0x8000000009097812 */ /* 0x000fe200078e480a */
[----:B------:R-:W-:Y:S06]  /*4490*/  BRA `(.L_x_88) ;  /* 0x00000000000c7947 */ /* 0x000fec0003800000 */
.L_x_81:
[----:B------:R-:W0:Y:S01]  /*44a0*/  MUFU.RSQ R9, -QNAN ;  /* 0xffc0000000097908 */ /* 0x000e220000001400 */
[----:B------:R-:W-:Y:S05]  /*44b0*/  BRA `(.L_x_88) ;  /* 0x0000000000047947 */ /* 0x000fea0003800000 */
.L_x_80:
[----:B------:R-:W-:-:S07]  /*44c0*/  FADD.FTZ R9, R10, R9 ;  /* 0x000000090a097221 */ /* 0x000fce0000010000 */
.L_x_88:
[----:B------:R-:W-:Y:S05]  /*44d0*/  BSYNC.RECONVERGENT B0 ;  /* 0x0000000000007941 */ /* 0x000fea0003800200 */
.L_x_78:
[----:B------:R-:W-:Y:S01]  /*44e0*/  HFMA2 R39, -RZ, RZ, 0, 0 ;  /* 0x00000000ff277431 */ /* 0x000fe200000001ff */
[----:B------:R-:W-:-:S04]  /*44f0*/  MOV R38, R12 ;  /* 0x0000000c00267202 */ /* 0x000fc80000000f00 */
[----:B0-----:R-:W-:Y:S05]  /*4500*/  RET.REL.NODEC R38 `(constrain_h_bonds_unified) ;  /* 0xffffffb826bc7950 */ /* 0x001fea0003c3ffff */
.L_x_89:
[----:B------:R-:W-:-:S00]  /*4510*/  BRA `(.L_x_89) ;  /* 0xfffffffc00fc7947 */ /* 0x000fc0000383ffff */
[----:B------:R-:W-:-:S00]  /*4520*/  NOP ;  /* 0x0000000000007918 */ /* 0x000fc00000000000 */
        /* <DEDUP_REMOVED lines=13> */
.L_x_169:


//--------------------- .text.constrain_ch3       --------------------------
	.section	.text.constrain_ch3,"ax",@progbits
	.align	128
        .global         constrain_ch3
        .type           constrain_ch3,@function
        .size           constrain_ch3,(.L_x_171 - constrain_ch3)
        .other          constrain_ch3,@"STO_CUDA_ENTRY STV_DEFAULT"
constrain_ch3:
.text.constrain_ch3:
        /* <DEDUP_REMOVED lines=10> */
[----:B0-----:R-:W-:-:S06]  /*00a0*/  IMAD.WIDE R2, R3, 0x2c, R6 ;  /* 0x0000002c03027825 */ /* 0x001fcc00078e0206 */
[----:B-1----:R-:W2:Y:S02]  /*00b0*/  LDG.E.CONSTANT R2, desc[UR4][R2.64+0x24] ;  /* 0x0000240402027981 */ /* 0x002ea4000c1e9900 */
[----:B--2---:R-:W-:-:S13]  /*00c0*/  ISETP.NE.AND P0, PT, R2, 0x3, PT ;  /* 0x000000030200780c */ /* 0x004fda0003f05270 */
[----:B------:R-:W-:Y:S05]  /*00d0*/  @P0 EXIT ;  /* 0x000000000000094d */ /* 0x000fea0003800000 */
[----:B------:R-:W0:Y:S08]  /*00e0*/  LDC R3, c[0x0][0x360] ;  /* 0x0000d800ff037b82 */ /* 0x000e300000000800 */
[----:B------:R-:W1:Y:S01]  /*00f0*/  LDC.64 R20, c[0x0][0x380] ;  /* 0x0000e000ff147b82 */ /* 0x000e620000000a00 */
[----:B0-----:R-:W-:-:S04]  /*0100*/  IMAD R3, R3, UR6, R0 ;  /* 0x0000000603037c24 */ /* 0x001fc8000f8e0200 */
[----:B------:R-:W-:-:S05]  /*0110*/  IMAD.WIDE R6, R3, 0x2c, R6 ;  /* 0x0000002c03067825 */ /* 0x000fca00078e0206 */
[----:B------:R-:W2:Y:S04]  /*0120*/  LDG.E.CONSTANT R34, desc[UR4][R6.64] ;  /* 0x0000000406227981 */ /* 0x000ea8000c1e9900 */
[----:B------:R-:W3:Y:S04]  /*0130*/  LDG.E.CONSTANT R32, desc[UR4][R6.64+0x4] ;  /* 0x0000040406207981 */ /* 0x000ee8000c1e9900 */
[----:B------:R-:W4:Y:S04]  /*0140*/  LDG.E.CONSTANT R31, desc[UR4][R6.64+0x8] ;  /* 0x00000804061f7981 */ /* 0x000f28000c1e9900 */
[----:B------:R-:W4:Y:S04]  /*0150*/  LDG.E.CONSTANT R30, desc[UR4][R6.64+0xc] ;  /* 0x00000c04061e7981 */ /* 0x000f28000c1e9900 */
[----:B------:R0:W5:Y:S04]  /*0160*/  LDG.E.CONSTANT R29, desc[UR4][R6.64+0x20] ;  /* 0x00002004061d7981 */ /* 0x000168000c1e9900 */
[----:B------:R0:W5:Y:S04]  /*0170*/  LDG.E.CONSTANT R28, desc[UR4][R6.64+0x1c] ;  /* 0x00001c04061c7981 */ /* 0x000168000c1e9900 */
[----:B------:R0:W5:Y:S04]  /*0180*/  LDG.E.CONSTANT R27, desc[UR4][R6.64+0x18] ;  /* 0x00001804061b7981 */ /* 0x000168000c1e9900 */
[----:B------:R0:W5:Y:S04]  /*0190*/  LDG.E.CONSTANT R26, desc[UR4][R6.64+0x14] ;  /* 0x00001404061a7981 */ /* 0x000168000c1e9900 */
[----:B------:R0:W5:Y:S01]  /*01a0*/  LDG.E.CONSTANT R41, desc[UR4][R6.64+0x10] ;  /* 0x0000100406297981 */ /* 0x000162000c1e9900 */
[----:B--2---:R-:W-:-:S02]  /*01b0*/  LEA R34, R34, R34, 0x1 ;  /* 0x0000002222227211 */ /* 0x004fc400078e08ff */
[----:B---3--:R-:W-:-:S03]  /*01c0*/  LEA R32, R32, R32, 0x1 ;  /* 0x0000002020207211 */ /* 0x008fc600078e08ff */
[----:B-1----:R-:W-:-:S04]  /*01d0*/  IMAD.WIDE R46, R34, 0x4, R20 ;  /* 0x00000004222e7825 */ /* 0x002fc800078e0214 */
[----:B------:R-:W-:Y:S01]  /*01e0*/  IMAD.WIDE R24, R32, 0x4, R20 ;  /* 0x0000000420187825 */ /* 0x000fe200078e0214 */
[----:B------:R-:W2:Y:S04]  /*01f0*/  LDG.E R37, desc[UR4][R46.64+0x4] ;  /* 0x000004042e257981 */ /* 0x000ea8000c1e1900 */
[----:B------:R-:W2:Y:S04]  /*0200*/  LDG.E R16, desc[UR4][R24.64+0x4] ;  /* 0x0000040418107981 */ /* 0x000ea8000c1e1900 */
[----:B------:R-:W3:Y:S04]  /*0210*/  LDG.E R35, desc[UR4][R46.64] ;  /* 0x000000042e237981 */ /* 0x000ee8000c1e1900 */
[----:B------:R-:W3:Y:S04]  /*0220*/  LDG.E R4, desc[UR4][R24.64] ;  /* 0x0000000418047981 */ /* 0x000ee8000c1e1900 */
[----:B------:R-:W3:Y:S04]  /*0230*/  LDG.E R33, desc[UR4][R46.64+0x8] ;  /* 0x000008042e217981 */ /* 0x000ee8000c1e1900 */
[----:B------:R-:W3:Y:S01]  /*0240*/  LDG.E R2, desc[UR4][R24.64+0x8] ;  /* 0x0000080418027981 */ /* 0x000ee2000c1e1900 */
[----:B----4-:R-:W-:-:S02]  /*0250*/  LEA R31, R31, R31, 0x1 ;  /* 0x0000001f1f1f7211 */ /* 0x010fc400078e08ff */
[----:B------:R-:W-:-:S03]  /*0260*/  LEA R30, R30, R30, 0x1 ;  /* 0x0000001e1e1e7211 */ /* 0x000fc600078e08ff */
[----:B------:R-:W-:-:S04]  /*0270*/  IMAD.WIDE R22, R31, 0x4, R20 ;  /* 0x000000041f167825 */ /* 0x000fc800078e0214 */
[----:B------:R-:W-:Y:S01]  /*0280*/  IMAD.WIDE R20, R30, 0x4, R20 ;  /* 0x000000041e147825 */ /* 0x000fe200078e0214 */
[----:B------:R-:W4:Y:S04]  /*0290*/  LDG.E R10, desc[UR4][R22.64+0x8] ;  /* 0x00000804160a7981 */ /* 0x000f28000c1e1900 */
[----:B------:R-:W4:Y:S04]  /*02a0*/  LDG.E R0, desc[UR4][R22.64] ;  /* 0x0000000416007981 */ /* 0x000f28000c1e1900 */
[----:B------:R-:W4:Y:S04]  /*02b0*/  LDG.E R8, desc[UR4][R22.64+0x4] ;  /* 0x0000040416087981 */ /* 0x000f28000c1e1900 */
        /* <DEDUP_REMOVED lines=8> */
[----:B------:R-:W-:-:S04]  /*0340*/  FADD R2, -R33, R2 ;  /* 0x0000000221027221 */ /* 0x000fc80000000100 */
[----:B------:R-:W-:-:S05]  /*0350*/  FFMA R5, R2, R2, R3 ;  /* 0x0000000202057223 */ /* 0x000fca0000000003 */
[----:B------:R-:W-:Y:S01]  /*0360*/  IADD3 R3, PT, PT, R5, -0xd000000, RZ ;  /* 0xf300000005037810 */ /* 0x000fe20007ffe0ff */
[----:B------:R0:W1:Y:S03]  /*0370*/  MUFU.RSQ R36, R5 ;  /* 0x0000000500247308 */ /* 0x0000660000001400 */
[----:B------:R-:W-:Y:S01]  /*0380*/  ISETP.GT.U32.AND P0, PT, R3, 0x727fffff, PT ;  /* 0x727fffff0300780c */ /* 0x000fe20003f04070 */
[----:B----4-:R-:W-:Y:S01]  /*0390*/  FADD R3, -R33, R10 ;  /* 0x0000000a21037221 */ /* 0x010fe20000000100 */
[----:B------:R-:W-:Y:S01]  /*03a0*/  FADD R13, -R35, R0 ;  /* 0x00000000230d7221 */ /* 0x000fe20000000100 */
[----:B------:R-:W-:Y:S01]  /*03b0*/  FADD R11, -R37, R8 ;  /* 0x00000008250b7221 */ /* 0x000fe20000000100 */
[----:B------:R-:W-:Y:S01]  /*03c0*/  FADD R10, -R35, R12 ;  /* 0x0000000c230a7221 */ /* 0x000fe20000000100 */
[----:B------:R-:W-:Y:S01]  /*03d0*/  FADD R14, -R37, R14 ;  /* 0x0000000e250e7221 */ /* 0x000fe20000000100 */
[----:B------:R-:W-:-:S07]  /*03e0*/  FADD R9, -R33, R18 ;  /* 0x0000001221097221 */ /* 0x000fce0000000100 */
[----:B01----:R-:W-:Y:S05]  /*03f0*/  @!P0 BRA `(.L_x_91) ;  /* 0x0000000000148947 */ /* 0x003fea0003800000 */
[----:B------:R-:W-:Y:S02]  /*0400*/  MOV R0, R5 ;  /* 0x0000000500007202 */ /* 0x000fe40000000f00 */
[----:B------:R-:W-:-:S07]  /*0410*/  MOV R15, 0x430 ;  /* 0x00000430000f7802 */ /* 0x000fce0000000f00 */
[----:B-----5:R-:W-:Y:S05]  /*0420*/  CALL.REL.NOINC `($__internal_4_$__cuda_sm20_sqrt_rn_f32_slowpath) ;  /* 0x0000001400847944 */ /* 0x020fea0003c00000 */
[----:B------:R-:W-:Y:S01]  /*0430*/  MOV R44, R5 ;  /* 0x00000005002c7202 */ /* 0x000fe20000000f00 */
[----:B------:R-:W-:Y:S06]  /*0440*/  BRA `(.L_x_92) ;  /* 0x0000000000107947 */ /* 0x000fec0003800000 */
.L_x_91:
[----:B------:R-:W-:Y:S01]  /*0450*/  FMUL.FTZ R44, R5, R36 ;  /* 0x00000024052c7220 */ /* 0x000fe20000410000 */
[----:B------:R-:W-:-:S03]  /*0460*/  FMUL.FTZ R36, R36, 0.5 ;  /* 0x3f00000024247820 */ /* 0x000fc60000410000 */
[----:B------:R-:W-:-:S04]  /*0470*/  FFMA R5, -R44, R44, R5 ;  /* 0x0000002c2c057223 */ /* 0x000fc80000000105 */
[----:B------:R-:W-:-:S07]  /*0480*/  FFMA R44, R5, R36, R44 ;  /* 0x00000024052c7223 */ /* 0x000fce000000002c */
.L_x_92:
[----:B------:R-:W-:Y:S05]  /*0490*/  BSYNC.RECONVERGENT B0 ;  /* 0x0000000000007941 */ /* 0x000fea0003800200 */
.L_x_90:
        /* <DEDUP_REMOVED lines=9> */
[----:B-----5:R-:W-:Y:S05]  /*0530*/  CALL.REL.NOINC `($__internal_4_$__cuda_sm20_sqrt_rn_f32_slowpath) ;  /* 0x0000001400407944 */ /* 0x020fea0003c00000 */
[----:B------:R-:W-:Y:S01]  /*0540*/  MOV R19, R5 ;  /* 0x0000000500137202 */ /* 0x000fe20000000f00 */
[----:B------:R-:W-:Y:S06]  /*0550*/  BRA `(.L_x_95) ;  /* 0x0000000000107947 */ /* 0x000fec0003800000 */
.L_x_94:
[----:B------:R-:W-:Y:S01]  /*0560*/  FMUL.FTZ R19, R0, R5 ;  /* 0x0000000500137220 */ /* 0x000fe20000410000 */
[----:B------:R-:W-:-:S03]  /*0570*/  FMUL.FTZ R5, R5, 0.5 ;  /* 0x3f00000005057820 */ /* 0x000fc60000410000 */
[----:B------:R-:W-:-:S04]  /*0580*/  FFMA R0, -R19, R19, R0 ;  /* 0x0000001313007223 */ /* 0x000fc80000000100 */
[----:B------:R-:W-:-:S07]  /*0590*/  FFMA R19, R0, R5, R19 ;  /* 0x0000000500137223 */ /* 0x000fce0000000013 */
.L_x_95:
[----:B------:R-:W-:Y:S05]  /*05a0*/  BSYNC.RECONVERGENT B0 ;  /* 0x0000000000007941 */ /* 0x000fea0003800200 */
.L_x_93:
        /* <DEDUP_REMOVED lines=12> */
.L_x_97:
[----:B------:R-:W-:Y:S01]  /*0670*/  FMUL.FTZ R7, R0, R5 ;  /* 0x0000000500077220 */ /* 0x000fe20000410000 */
[----:B------:R-:W-:-:S03]  /*0680*/  FMUL.FTZ R5, R5, 0.5 ;  /* 0x3f00000005057820 */ /* 0x000fc60000410000 */
[----:B------:R-:W-:-:S04]  /*0690*/  FFMA R0, -R7, R7, R0 ;  /* 0x0000000707007223 */ /* 0x000fc80000000100 */
[----:B------:R-:W-:-:S07]  /*06a0*/  FFMA R18, R0, R5, R7 ;  /* 0x0000000500127223 */ /* 0x000fce0000000007 */
.L_x_98:
[----:B------:R-:W-:Y:S05]  /*06b0*/  BSYNC.RECONVERGENT B0 ;  /* 0x0000000000007941 */ /* 0x000fea0003800200 */
.L_x_96:
[----:B------:R-:W-:Y:S01]  /*06c0*/  FADD R6, R44, 1.00000001335143196e-10 ;  /* 0x2edbe6ff2c067421 */ /* 0x000fe20000000000 */
[----:B------:R-:W-:Y:S04]  /*06d0*/  BSSY.RECONVERGENT B0, `(.L_x_99) ;  /* 0x000000e000007945 */ /* 0x000fe80003800200 */
[----:B------:R-:W-:-:S04]  /*06e0*/  IADD3 R0, PT, PT, R6, 0x1800000, RZ ;  /* 0x0180000006007810 */ /* 0x000fc80007ffe0ff */
[----:B------:R-:W-:-:S04]  /*06f0*/  LOP3.LUT R0, R0, 0x7f800000, RZ, 0xc0, !PT ;  /* 0x7f80000000007812 */ /* 0x000fc800078ec0ff */
[----:B------:R-:W-:-:S13]  /*0700*/  ISETP.GT.U32.AND P0, PT, R0, 0x1ffffff, PT ;  /* 0x01ffffff0000780c */ /* 0x000fda0003f04070 */
[----:B------:R-:W-:Y:S05]  /*0710*/  @P0 BRA `(.L_x_100) ;  /* 0x0000000000140947 */ /* 0x000fea0003800000 */
[----:B------:R-:W-:Y:S02]  /*0720*/  MOV R0, R6 ;  /* 0x0000000600007202 */ /* 0x000fe40000000f00 */
[----:B------:R-:W-:-:S07]  /*0730*/  MOV R36, 0x750 ;  /* 0x0000075000247802 */ /* 0x000fce0000000f00 */
[----:B-----5:R-:W-:Y:S05]  /*0740*/  CALL.REL.NOINC `($__internal_3_$__cuda_sm20_rcp_rn_f32_slowpath) ;  /* 0x0000000c00e87944 */ /* 0x020fea0003c00000 */
[----:B------:R-:W-:Y:S01]  /*0750*/  MOV R15, R40 ;  /* 0x00000028000f7202 */ /* 0x000fe20000000f00 */
[----:B------:R-:W-:Y:S06]  /*0760*/  BRA `(.L_x_101) ;  /* 0x0000000000107947 */ /* 0x000fec0003800000 */
.L_x_100:
[----:B------:R-:W0:Y:S02]  /*0770*/  MUFU.RCP R15, R6 ;  /* 0x00000006000f7308 */ /* 0x000e240000001000 */
[----:B0-----:R-:W-:-:S04]  /*0780*/  FFMA R0, R6, R15, -1 ;  /* 0xbf80000006007423 */ /* 0x001fc8000000000f */
[----:B------:R-:W-:-:S04]  /*0790*/  FADD.FTZ R0, -R0, -RZ ;  /* 0x800000ff00007221 */ /* 0x000fc80000010100 */
[----:B------:R-:W-:-:S07]  /*07a0*/  FFMA R15, R15, R0, R15 ;  /* 0x000000000f0f7223 */ /* 0x000fce000000000f */
.L_x_101:
[----:B------:R-:W-:Y:S05]  /*07b0*/  BSYNC.RECONVERGENT B0 ;  /* 0x0000000000007941 */ /* 0x000fea0003800200 */
.L_x_99:
        /* <DEDUP_REMOVED lines=11> */
.L_x_103:
[----:B------:R-:W0:Y:S02]  /*0870*/  MUFU.RCP R12, R7 ;  /* 0x00000007000c7308 */ /* 0x000e240000001000 */
[----:B0-----:R-:W-:-:S04]  /*0880*/  FFMA R0, R7, R12, -1 ;  /* 0xbf80000007007423 */ /* 0x001fc8000000000c */
[----:B------:R-:W-:-:S04]  /*0890*/  FADD.FTZ R5, -R0, -RZ ;  /* 0x800000ff00057221 */ /* 0x000fc80000010100 */
[----:B------:R-:W-:-:S07]  /*08a0*/  FFMA R12, R12, R5, R12 ;  /* 0x000000050c0c7223 */ /* 0x000fce000000000c */
.L_x_104:
[----:B------:R-:W-:Y:S05]  /*08b0*/  BSYNC.RECONVERGENT B0 ;  /* 0x0000000000007941 */ /* 0x000fea0003800200 */
.L_x_102:
        /* <DEDUP_REMOVED lines=9> */
[----:B------:R-:W-:Y:S05]  /*0950*/  BRA `(.L_x_107) ;  /* 0x0000000000107947 */ /* 0x000fea0003800000 */
.L_x_106:
[----:B------:R-:W0:Y:S02]  /*0960*/  MUFU.RCP R40, R7 ;  /* 0x0000000700287308 */ /* 0x000e240000001000 */
[----:B0-----:R-:W-:-:S04]  /*0970*/  FFMA R0, R7, R40, -1 ;  /* 0xbf80000007007423 */ /* 0x001fc80000000028 */
[----:B------:R-:W-:-:S04]  /*0980*/  FADD.FTZ R5, -R0, -RZ ;  /* 0x800000ff00057221 */ /* 0x000fc80000010100 */
[----:B------:R-:W-:-:S07]  /*0990*/  FFMA R40, R40, R5, R40 ;  /* 0x0000000528287223 */ /* 0x000fce0000000028 */
.L_x_107:
[----:B------:R-:W-:Y:S05]  /*09a0*/  BSYNC.RECONVERGENT B0 ;  /* 0x0000000000007941 */ /* 0x000fea0003800200 */
.L_x_105:
[-C--:B------:R-:W-:Y:S01]  /*09b0*/  FMUL R16, R16, R15.reuse ;  /* 0x0000000f10107220 */ /* 0x080fe20000400000 */
[----:B------:R-:W-:Y:S01]  /*09c0*/  FMUL R14, R14, R40 ;  /* 0x000000280e0e7220 */ /* 0x000fe20000400000 */
[-C--:B------:R-:W-:Y:S01]  /*09d0*/  FMUL R11, R11, R12.reuse ;  /* 0x0000000c0b0b7220 */ /* 0x080fe20000400000 */
[-C--:B------:R-:W-:Y:S01]  /*09e0*/  FMUL R17, R4, R15.reuse ;  /* 0x0000000f04117220 */ /* 0x080fe20000400000 */
[----:B------:R-:W-:Y:S01]  /*09f0*/  FMUL R15, R2, R15 ;  /* 0x0000000f020f7220 */ /* 0x000fe20000400000 */
[----:B------:R-:W-:Y:S01]  /*0a00*/  FMUL R13, R13, R12 ;  /* 0x0000000c0d0d7220 */ /* 0x000fe20000400000 */
[----:B------:R-:W-:Y:S01]  /*0a10*/  FMUL R10, R10, R40 ;  /* 0x000000280a0a7220 */ /* 0x000fe20000400000 */
[CC--:B------:R-:W-:Y:S01]  /*0a20*/  FMUL R2, R16.reuse, R14.reuse ;  /* 0x0000000e10027220 */ /* 0x0c0fe20000400000 */
[----:B------:R-:W-:Y:S01]  /*0a30*/  FMUL R4, R11, R14 ;  /* 0x0000000e0b047220 */ /* 0x000fe20000400000 */
[----:B------:R-:W-:Y:S01]  /*0a40*/  FMUL R12, R3, R12 ;  /* 0x0000000c030c7220 */ /* 0x000fe20000400000 */
[----:B------:R-:W-:Y:S01]  /*0a50*/  FMUL R9, R9, R40 ;  /* 0x0000002809097220 */ /* 0x000fe20000400000 */
[----:B------:R-:W-:Y:S01]  /*0a60*/  FMUL R0, R16, R11 ;  /* 0x0000000b10007220 */ /* 0x000fe20000400000 */
[-C--:B------:R-:W-:Y:S01]  /*0a70*/  FFMA R2, R17, R10.reuse, R2 ;  /* 0x0000000a11027223 */ /* 0x080fe20000000002 */
[----:B------:R-:W-:Y:S01]  /*0a80*/  FFMA R5, R13, R10, R4 ;  /* 0x0000000a0d057223 */ /* 0x000fe20000000004 */
[----:B-----5:R-:W-:Y:S01]  /*0a90*/  FADD R6, R29, R28 ;  /* 0x0000001c1d067221 */ /* 0x020fe20000000000 */
[----:B------:R-:W-:Y:S01]  /*0aa0*/  FFMA R3, R17, R13, R0 ;  /* 0x0000000d11037223 */ /* 0x000fe20000000000 */
[CC--:B------:R-:W-:Y:S01]  /*0ab0*/  FFMA R7, R15.reuse, R9.reuse, R2 ;  /* 0x000000090f077223 */ /* 0x0c0fe20000000002 */
[----:B------:R-:W-:Y:S01]  /*0ac0*/  FFMA R5, R12, R9, R5 ;  /* 0x000000090c057223 */ /* 0x000fe20000000005 */
[----:B------:R-:W-:Y:S01]  /*0ad0*/  BSSY.RECONVERGENT B0, `(.L_x_108) ;  /* 0x000001d000007945 */ /* 0x000fe20003800200 */
[----:B------:R-:W-:Y:S01]  /*0ae0*/  FFMA R3, R15, R12, R3 ;  /* 0x0000000c0f037223 */ /* 0x000fe20000000003 */
[C---:B------:R-:W-:Y:S01]  /*0af0*/  FMUL R7, R28.reuse, R7 ;  /* 0x000000071c077220 */ /* 0x040fe20000400000 */
[C---:B------:R-:W-:Y:S01]  /*0b00*/  FMUL R8, R28.reuse, R5 ;  /* 0x000000051c087220 */ /* 0x040fe20000400000 */
[----:B------:R-:W-:Y:S01]  /*0b10*/  FADD R41, -R41, R44 ;  /* 0x0000002c29297221 */ /* 0x000fe20000000100 */
[----:B------:R-:W-:Y:S01]  /*0b20*/  FMUL R5, R28, R3 ;  /* 0x000000031c057220 */ /* 0x000fe20000400000 */
[----:B------:R-:W-:Y:S01]  /*0b30*/  FMUL R2, R6, R7 ;  /* 0x0000000706027220 */ /* 0x000fe20000400000 */
[-C--:B------:R-:W-:Y:S01]  /*0b40*/  FMUL R39, R7, R8.reuse ;  /* 0x0000000807277220 */ /* 0x080fe20000400000 */
[-C--:B------:R-:W-:Y:S01]  /*0b50*/  FMUL R3, R8, R8.reuse ;  /* 0x0000000808037220 */ /* 0x080fe20000400000 */
[----:B------:R-:W-:Y:S01]  /*0b60*/  FADD R19, -R26, R19 ;  /* 0x000000131a137221 */ /* 0x000fe20000000100 */
[----:B------:R-:W-:Y:S01]  /*0b70*/  FFMA R2, R5, R8, -R2 ;  /* 0x0000000805027223 */ /* 0x000fe20000000802 */
[C---:B------:R-:W-:Y:S01]  /*0b80*/  FFMA R4, R6.reuse, R5, -R39 ;  /* 0x0000000506047223 */ /* 0x040fe20000000827 */
[----:B------:R-:W-:Y:S01]  /*0b90*/  FFMA R3, R6, R6, -R3 ;  /* 0x0000000606037223 */ /* 0x000fe20000000803 */
[----:B------:R-:W-:-:S02]  /*0ba0*/  FADD R27, -R27, R18 ;  /* 0x000000121b1b7221 */ /* 0x000fc40000000100 */
        /* <DEDUP_REMOVED lines=9> */
[----:B------:R-:W-:Y:S05]  /*0c40*/  CALL.REL.NOINC `($__internal_3_$__cuda_sm20_rcp_rn_f32_slowpath) ;  /* 0x0000000800a87944 */ /* 0x000fea0003c00000 */
[----:B------:R-:W-:Y:S05]  /*0c50*/  BRA `(.L_x_110) ;  /* 0x0000000000107947 */ /* 0x000fea0003800000 */
.L_x_109:
[----:B------:R-:W0:Y:S02]  /*0c60*/  MUFU.RCP R39, R0 ;  /* 0x0000000000277308 */ /* 0x000e240000001000 */
[----:B0-----:R-:W-:-:S04]  /*0c70*/  FFMA R18, R0, R39, -1 ;  /* 0xbf80000000127423 */ /* 0x001fc80000000027 */
[----:B------:R-:W-:-:S04]  /*0c80*/  FADD.FTZ R18, -R18, -RZ ;  /* 0x800000ff12127221 */ /* 0x000fc80000010100 */
[----:B------:R-:W-:-:S07]  /*0c90*/  FFMA R40, R39, R18, R39 ;  /* 0x0000001227287223 */ /* 0x000fce0000000027 */
.L_x_110:
[----:B------:R-:W-:Y:S05]  /*0ca0*/  BSYNC.RECONVERGENT B0 ;  /* 0x0000000000007941 */ /* 0x000fea0003800200 */
.L_x_108:
        /* <DEDUP_REMOVED lines=8> */
[CC--:B------:R-:W-:Y:S02]  /*0d30*/  FMUL R26, R5.reuse, R39.reuse ;  /* 0x00000027051a7220 */ /* 0x0c0fe40000400000 */
[----:B------:R-:W-:Y:S01]  /*0d40*/  FFMA R36, R6, R39, -R19 ;  /* 0x0000002706247223 */ /* 0x000fe20000000813 */
[----:B------:R-:W-:Y:S01]  /*0d50*/  FMUL R19, R5, R0 ;  /* 0x0000000005137220 */ /* 0x000fe20000400000 */
[----:B------:R-:W-:-:S02]  /*0d60*/  FFMA R26, R41, R3, -R26 ;  /* 0x00000003291a7223 */ /* 0x000fc4000000081a */
[C---:B------:R-:W-:Y:S01]  /*0d70*/  FFMA R27, R7.reuse, R0, R36 ;  /* 0x00000000071b7223 */ /* 0x040fe20000000024 */
[----:B------:R-:W-:Y:S01]  /*0d80*/  FFMA R36, R6, R43, -R19 ;  /* 0x0000002b06247223 */ /* 0x000fe20000000813 */
[----:B------:R-:W-:Y:S02]  /*0d90*/  FFMA R19, R7, R18, R26 ;  /* 0x0000001207137223 */ /* 0x000fe4000000001a */
[----:B------:R-:W-:Y:S01]  /*0da0*/  FMUL R0, R27, R40 ;  /* 0x000000281b007220 */ /* 0x000fe20000400000 */
[----:B------:R-:W-:Y:S01]  /*0db0*/  FFMA R41, R41, R2, R36 ;  /* 0x0000000229297223 */ /* 0x000fe20000000024 */
[----:B------:R-:W-:Y:S02]  /*0dc0*/  FMUL R18, R19, R40 ;  /* 0x0000002813127220 */ /* 0x000fe40000400000 */
[-C--:B------:R-:W-:Y:S01]  /*0dd0*/  FMUL R36, R13, R0.reuse ;  /* 0x000000000d247220 */ /* 0x080fe20000400000 */
[-C--:B------:R-:W-:Y:S01]  /*0de0*/  FMUL R27, R11, R0.reuse ;  /* 0x000000000b1b7220 */ /* 0x080fe20000400000 */
[----:B------:R-:W-:Y:S01]  /*0df0*/  FMUL R38, R12, R0 ;  /* 0x000000000c267220 */ /* 0x000fe20000400000 */
[----:B------:R-:W-:Y:S01]  /*0e00*/  FMUL R26, R41, R40 ;  /* 0x00000028291a7220 */ /* 0x000fe20000400000 */
[-C--:B------:R-:W-:Y:S01]  /*0e10*/  FFMA R19, R17, R18.reuse, R36 ;  /* 0x0000001211137223 */ /* 0x080fe20000000024 */
[-C--:B------:R-:W-:Y:S01]  /*0e20*/  FFMA R27, R16, R18.reuse, R27 ;  /* 0x00000012101b7223 */ /* 0x080fe2000000001b */
[----:B------:R-:W-:-:S02]  /*0e30*/  FFMA R38, R15, R18, R38 ;  /* 0x000000120f267223 */ /* 0x000fc40000000026 */
[-C--:B------:R-:W-:Y:S01]  /*0e40*/  FFMA R19, R10, R26.reuse, R19 ;  /* 0x0000001a0a137223 */ /* 0x080fe20000000013 */
[-C--:B------:R-:W-:Y:S01]  /*0e50*/  FFMA R36, R14, R26.reuse, R27 ;  /* 0x0000001a0e247223 */ /* 0x080fe2000000001b */
[----:B------:R-:W-:Y:S02]  /*0e60*/  FFMA R38, R9, R26, R38 ;  /* 0x0000001a09267223 */ /* 0x000fe40000000026 */
[C---:B------:R-:W-:Y:S01]  /*0e70*/  FFMA R19, R28.reuse, R19, R35 ;  /* 0x000000131c137223 */ /* 0x040fe20000000023 */
[C---:B------:R-:W-:Y:S01]  /*0e80*/  FFMA R37, R28.reuse, R36, R37 ;  /* 0x000000241c257223 */ /* 0x040fe20000000025 */
[----:B------:R-:W-:-:S03]  /*0e90*/  FFMA R33, R28, R38, R33 ;  /* 0x000000261c217223 */ /* 0x000fc60000000021 */
[----:B------:R0:W-:Y:S04]  /*0ea0*/  STG.E desc[UR4][R46.64], R19 ;  /* 0x000000132e007986 */ /* 0x0001e8000c101904 */
[----:B------:R-:W-:Y:S04]  /*0eb0*/  STG.E desc[UR4][R46.64+0x4], R37 ;  /* 0x000004252e007986 */ /* 0x000fe8000c101904 */
[----:B------:R1:W-:Y:S04]  /*0ec0*/  STG.E desc[UR4][R46.64+0x8], R33 ;  /* 0x000008212e007986 */ /* 0x0003e8000c101904 */
[----:B------:R-:W2:Y:S04]  /*0ed0*/  LDG.E R36, desc[UR4][R24.64] ;  /* 0x0000000418247981 */ /* 0x000ea8000c1e1900 */
[----:B------:R-:W3:Y:S04]  /*0ee0*/  LDG.E R35, desc[UR4][R24.64+0x4] ;  /* 0x0000040418237981 */ /* 0x000ee8000c1e1900 */
[----:B------:R-:W4:Y:S01]  /*0ef0*/  LDG.E R38, desc[UR4][R24.64+0x8] ;  /* 0x0000080418267981 */ /* 0x000f22000c1e1900 */
[----:B------:R-:W-:-:S04]  /*0f00*/  FMUL R18, R29, R18 ;  /* 0x000000121d127220 */ /* 0x000fc80000400000 */
[-C--:B--2---:R-:W-:Y:S01]  /*0f10*/  FFMA R27, -R17, R18.reuse, R36 ;  /* 0x00000012111b7223 */ /* 0x084fe20000000124 */
[----:B---3--:R-:W-:-:S04]  /*0f20*/  FFMA R35, -R16, R18, R35 ;  /* 0x0000001210237223 */ /* 0x008fc80000000123 */
[----:B------:R2:W-:Y:S01]  /*0f30*/  STG.E desc[UR4][R24.64], R27 ;  /* 0x0000001b18007986 */ /* 0x0005e2000c101904 */
[----:B----4-:R-:W-:-:S03]  /*0f40*/  FFMA R39, -R15, R18, R38 ;  /* 0x000000120f277223 */ /* 0x010fc60000000126 */
[----:B------:R3:W-:Y:S04]  /*0f50*/  STG.E desc[UR4][R24.64+0x4], R35 ;  /* 0x0000042318007986 */ /* 0x0007e8000c101904 */
[----:B------:R4:W-:Y:S04]  /*0f60*/  STG.E desc[UR4][R24.64+0x8], R39 ;  /* 0x0000082718007986 */ /* 0x0009e8000c101904 */
[----:B------:R-:W1:Y:S04]  /*0f70*/  LDG.E R18, desc[UR4][R22.64] ;  /* 0x0000000416127981 */ /* 0x000e68000c1e1900 */
[----:B------:R-:W5:Y:S04]  /*0f80*/  LDG.E R36, desc[UR4][R22.64+0x4] ;  /* 0x0000040416247981 */ /* 0x000f68000c1e1900 */
[----:B0-----:R-:W2:Y:S01]  /*0f90*/  LDG.E R19, desc[UR4][R22.64+0x8] ;  /* 0x0000080416137981 */ /* 0x001ea2000c1e1900 */
[----:B------:R-:W-:-:S04]  /*0fa0*/  FMUL R0, R29, R0 ;  /* 0x000000001d007220 */ /* 0x000fc80000400000 */
[-C--:B-1----:R-:W-:Y:S01]  /*0fb0*/  FFMA R33, -R13, R0.reuse, R18 ;  /* 0x000000000d217223 */ /* 0x082fe20000000112 */
[----:B-----5:R-:W-:-:S04]  /*0fc0*/  FFMA R37, -R11, R0, R36 ;  /* 0x000000000b257223 */ /* 0x020fc80000000124 */
[----:B------:R0:W-:Y:S01]  /*0fd0*/  STG.E desc[UR4][R22.64], R33 ;  /* 0x0000002116007986 */ /* 0x0001e2000c101904 */
[----:B--2---:R-:W-:-:S03]  /*0fe0*/  FFMA R41, -R12, R0, R19 ;  /* 0x000000000c297223 */ /* 0x004fc60000000113 */
[----:B------:R-:W-:Y:S01]  /*0ff0*/  STG.E desc[UR4][R22.64+0x4], R37 ;  /* 0x0000042516007986 */ /* 0x000fe2000c101904 */
[----:B------:R-:W0:Y:S03]  /*1000*/  LDC.64 R18, c[0x0][0x388] ;  /* 0x0000e200ff127b82 */ /* 0x000e260000000a00 */
[----:B------:R1:W-:Y:S04]  /*1010*/  STG.E desc[UR4][R22.64+0x8], R41 ;  /* 0x0000082916007986 */ /* 0x0003e8000c101904 */
[----:B------:R-:W2:Y:S04]  /*1020*/  LDG.E R27, desc[UR4][R20.64] ;  /* 0x00000004141b7981 */ /* 0x000ea8000c1e1900 */
[----:B---3--:R-:W3:Y:S04]  /*1030*/  LDG.E R35, desc[UR4][R20.64+0x4] ;  /* 0x0000040414237981 */ /* 0x008ee8000c1e1900 */
[----:B------:R-:W5:Y:S01]  /*1040*/  LDG.E R0, desc[UR4][R20.64+0x8] ;  /* 0x0000080414007981 */ /* 0x000f62000c1e1900 */
[----:B----4-:R-:W-:Y:S01]  /*1050*/  FMUL R25, R29, R26 ;  /* 0x0000001a1d197220 */ /* 0x010fe20000400000 */
[----:B0-----:R-:W-:-:S04]  /*1060*/  IMAD.WIDE R32, R32, 0x4, R18 ;  /* 0x0000000420207825 */ /* 0x001fc800078e0212 */
[----:B-1----:R-:W-:-:S04]  /*1070*/  IMAD.WIDE R22, R31, 0x4, R18 ;  /* 0x000000041f167825 */ /* 0x002fc800078e0212 */
[-C--:B--2---:R-:W-:Y:S01]  /*1080*/  FFMA R39, -R10, R25.reuse, R27 ;  /* 0x000000190a277223 */ /* 0x084fe2000000011b */
[----:B---3--:R-:W-:Y:S01]  /*1090*/  FFMA R43, -R14, R25, R35 ;  /* 0x000000190e2b7223 */ /* 0x008fe20000000123 */
[----:B------:R-:W-:-:S03]  /*10a0*/  IMAD.WIDE R34, R34, 0x4, R18 ;  /* 0x0000000422227825 */ /* 0x000fc600078e0212 */
[----:B------:R-:W-:Y:S01]  /*10b0*/  STG.E desc[UR4][R20.64], R39 ;  /* 0x0000002714007986 */ /* 0x000fe2000c101904 */
[----:B-----5:R-:W-:Y:S01]  /*10c0*/  FFMA R45, -R9, R25, R0 ;  /* 0x00000019092d7223 */ /* 0x020fe20000000100 */
[----:B------:R-:W-:Y:S02]  /*10d0*/  IMAD.WIDE R18, R30, 0x4, R18 ;  /* 0x000000041e127825 */ /* 0x000fe400078e0212 */
[----:B------:R-:W-:Y:S04]  /*10e0*/  STG.E desc[UR4][R20.64+0x4], R43 ;  /* 0x0000042b14007986 */ /* 0x000fe8000c101904 */
[----:B------:R0:W-:Y:S04]  /*10f0*/  STG.E desc[UR4][R20.64+0x8], R45 ;  /* 0x0000082d14007986 */ /* 0x0001e8000c101904 */
[----:B------:R-:W2:Y:S04]  /*1100*/  LDG.E R25, desc[UR4][R34.64+0x4] ;  /* 0x0000040422197981 */ /* 0x000ea8000c1e1900 */
[----:B------:R-:W2:Y:S04]  /*1110*/  LDG.E R36, desc[UR4][R32.64+0x4] ;  /* 0x0000040420247981 */ /* 0x000ea8000c1e1900 */
[----:B------:R-:W3:Y:S04]  /*1120*/  LDG.E R44, desc[UR4][R18.64+0x4] ;  /* 0x00000404122c7981 */ /* 0x000ee8000c1e1900 */
[----:B------:R-:W4:Y:S04]  /*1130*/  LDG.E R27, desc[UR4][R34.64] ;  /* 0x00000004221b7981 */ /* 0x000f28000c1e1900 */
[----:B------:R-:W4:Y:S04]  /*1140*/  LDG.E R26, desc[UR4][R32.64] ;  /* 0x00000004201a7981 */ /* 0x000f28000c1e1900 */
[----:B------:R-:W5:Y:S04]  /*1150*/  LDG.E R38, desc[UR4][R22.64+0x4] ;  /* 0x0000040416267981 */ /* 0x000f68000c1e1900 */
[----:B------:R-:W5:Y:S04]  /*1160*/  LDG.E R42, desc[UR4][R18.64] ;  /* 0x00000004122a7981 */ /* 0x000f68000c1e1900 */
[----:B------:R-:W5:Y:S04]  /*1170*/  LDG.E R30, desc[UR4][R22.64] ;  /* 0x00000004161e7981 */ /* 0x000f68000c1e1900 */
[----:B0-----:R-:W5:Y:S04]  /*1180*/  LDG.E R21, desc[UR4][R34.64+0x8] ;  /* 0x0000080422157981 */ /* 0x001f68000c1e1900 */
[----:B------:R-:W5:Y:S04]  /*1190*/  LDG.E R24, desc[UR4][R18.64+0x8] ;  /* 0x0000080412187981 */ /* 0x000f68000c1e1900 */
[----:B------:R-:W5:Y:S04]  /*11a0*/  LDG.E R0, desc[UR4][R22.64+0x8] ;  /* 0x0000080416007981 */ /* 0x000f68000c1e1900 */
[----:B------:R-:W5:Y:S01]  /*11b0*/  LDG.E R20, desc[UR4][R32.64+0x8] ;  /* 0x0000080420147981 */ /* 0x000f62000c1e1900 */
[C---:B--2---:R-:W-:Y:S01]  /*11c0*/  FADD R31, -R25.reuse, R36 ;  /* 0x00000024191f7221 */ /* 0x044fe20000000100 */
[----:B---3--:R-:W-:-:S03]  /*11d0*/  FADD R39, -R25, R44 ;  /* 0x0000002c19277221 */ /* 0x008fc60000000100 */
[----:B------:R-:W-:Y:S01]  /*11e0*/  FMUL R36, R16, R31 ;  /* 0x0000001f10247220 */ /* 0x000fe20000400000 */
[----:B------:R-:W-:Y:S01]  /*11f0*/  FMUL R39, R14, R39 ;  /* 0x000000270e277220 */ /* 0x000fe20000400000 */
[----:B----4-:R-:W-:Y:S01]  /*1200*/  FADD R26, -R27, R26 ;  /* 0x0000001a1b1a7221 */ /* 0x010fe20000000100 */
[----:B-----5:R-:W-:-:S03]  /*1210*/  FADD R38, -R25, R38 ;  /* 0x0000002619267221 */ /* 0x020fc60000000100 */
[----:B------:R-:W-:Y:S01]  /*1220*/  FFMA R26, R17, R26, R36 ;  /* 0x0000001a111a7223 */ /* 0x000fe20000000024 */
[----:B------:R-:W-:Y:S01]  /*1230*/  FADD R37, -R27, R42 ;  /* 0x0000002a1b257221 */ /* 0x000fe20000000100 */
[----:B------:R-:W-:Y:S01]  /*1240*/  FMUL R38, R11, R38 ;  /* 0x000000260b267220 */ /* 0x000fe20000400000 */
[----:B------:R-:W-:Y:S02]  /*1250*/  FADD R30, -R27, R30 ;  /* 0x0000001e1b1e7221 */ /* 0x000fe40000000100 */
[----:B------:R-:W-:Y:S02]  /*1260*/  FFMA R36, R10, R37, R39 ;  /* 0x000000250a247223 */ /* 0x000fe40000000027 */
        /* <DEDUP_REMOVED lines=24> */
[----:B------:R-:W-:Y:S01]  /*13f0*/  FMUL R2, R39, R40 ;  /* 0x0000002827027220 */ /* 0x000fe20000400000 */
        /* <DEDUP_REMOVED lines=15> */
[----:B------:R-:W-:Y:S04]  /*14f0*/  STG.E desc[UR4][R34.64+0x8], R21 ;  /* 0x0000081522007986 */ /* 0x000fe8000c101904 */
[----:B------:R-:W2:Y:S04]  /*1500*/  LDG.E R4, desc[UR4][R32.64] ;  /* 0x0000000420047981 */ /* 0x000ea8000c1e1900 */
[----:B------:R-:W3:Y:S04]  /*1510*/  LDG.E R5, desc[UR4][R32.64+0x4] ;  /* 0x0000040420057981 */ /* 0x000ee8000c1e1900 */
[----:B------:R-:W4:Y:S01]  /*1520*/  LDG.E R6, desc[UR4][R32.64+0x8] ;  /* 0x0000080420067981 */ /* 0x000f22000c1e1900 */
[----:B------:R-:W-:-:S04]  /*1530*/  FMUL R2, R29, R2 ;  /* 0x000000021d027220 */ /* 0x000fc80000400000 */
[-C--:B--2---:R-:W-:Y:S01]  /*1540*/  FFMA R17, -R17, R2.reuse, R4 ;  /* 0x0000000211117223 */ /* 0x084fe20000000104 */
[-C--:B---3--:R-:W-:Y:S01]  /*1550*/  FFMA R5, -R16, R2.reuse, R5 ;  /* 0x0000000210057223 */ /* 0x088fe20000000105 */
[----:B----4-:R-:W-:-:S03]  /*1560*/  FFMA R15, -R15, R2, R6 ;  /* 0x000000020f0f7223 */ /* 0x010fc60000000106 */
[----:B------:R-:W-:Y:S04]  /*1570*/  STG.E desc[UR4][R32.64], R17 ;  /* 0x0000001120007986 */ /* 0x000fe8000c101904 */
[----:B------:R1:W-:Y:S04]  /*1580*/  STG.E desc[UR4][R32.64+0x4], R5 ;  /* 0x0000040520007986 */ /* 0x0003e8000c101904 */
[----:B------:R-:W-:Y:S04]  /*1590*/  STG.E desc[UR4][R32.64+0x8], R15 ;  /* 0x0000080f20007986 */ /* 0x000fe8000c101904 */
[----:B------:R-:W2:Y:S04]  /*15a0*/  LDG.E R2, desc[UR4][R22.64] ;  /* 0x0000000416027981 */ /* 0x000ea8000c1e1900 */
[----:B------:R-:W3:Y:S04]  /*15b0*/  LDG.E R4, desc[UR4][R22.64+0x4] ;  /* 0x0000040416047981 */ /* 0x000ee8000c1e1900 */
[----:B0-----:R-:W4:Y:S01]  /*15c0*/  LDG.E R3, desc[UR4][R22.64+0x8] ;  /* 0x0000080416037981 */ /* 0x001f22000c1e1900 */
[----:B------:R-:W-:-:S04]  /*15d0*/  FMUL R0, R29, R0 ;  /* 0x000000001d007220 */ /* 0x000fc80000400000 */
[-C--:B--2---:R-:W-:Y:S01]  /*15e0*/  FFMA R13, -R13, R0.reuse, R2 ;  /* 0x000000000d0d7223 */ /* 0x084fe20000000102 */
[-C--:B---3--:R-:W-:Y:S01]  /*15f0*/  FFMA R11, -R11, R0.reuse, R4 ;  /* 0x000000000b0b7223 */ /* 0x088fe20000000104 */
[----:B----4-:R-:W-:-:S03]  /*1600*/  FFMA R3, -R12, R0, R3 ;  /* 0x000000000c037223 */ /* 0x010fc60000000103 */
[----:B------:R-:W-:Y:S04]  /*1610*/  STG.E desc[UR4][R22.64], R13 ;  /* 0x0000000d16007986 */ /* 0x000fe8000c101904 */
[----:B------:R-:W-:Y:S04]  /*1620*/  STG.E desc[UR4][R22.64+0x4], R11 ;  /* 0x0000040b16007986 */ /* 0x000fe8000c101904 */
[----:B------:R-:W-:Y:S04]  /*1630*/  STG.E desc[UR4][R22.64+0x8], R3 ;  /* 0x0000080316007986 */ /* 0x000fe8000c101904 */
[----:B-1----:R-:W2:Y:S04]  /*1640*/  LDG.E R5, desc[UR4][R18.64] ;  /* 0x0000000412057981 */ /* 0x002ea8000c1e1900 */
[----:B------:R-:W3:Y:S04]  /*1650*/  LDG.E R7, desc[UR4][R18.64+0x4] ;  /* 0x0000040412077981 */ /* 0x000ee8000c1e1900 */
[----:B------:R-:W4:Y:S01]  /*1660*/  LDG.E R0, desc[UR4][R18.64+0x8] ;  /* 0x0000080412007981 */ /* 0x000f22000c1e1900 */
[----:B------:R-:W-:-:S04]  /*1670*/  FMUL R29, R29, R40 ;  /* 0x000000281d1d7220 */ /* 0x000fc80000400000 */
[-C--:B--2---:R-:W-:Y:S01]  /*1680*/  FFMA R5, -R10, R29.reuse, R5 ;  /* 0x0000001d0a057223 */ /* 0x084fe20000000105 */
[-C--:B---3--:R-:W-:Y:S01]  /*1690*/  FFMA R7, -R14, R29.reuse, R7 ;  /* 0x0000001d0e077223 */ /* 0x088fe20000000107 */
[----:B----4-:R-:W-:-:S03]  /*16a0*/  FFMA R9, -R9, R29, R0 ;  /* 0x0000001d09097223 */ /* 0x010fc60000000100 */
[----:B------:R-:W-:Y:S04]  /*16b0*/  STG.E desc[UR4][R18.64], R5 ;  /* 0x0000000512007986 */ /* 0x000fe8000c101904 */
[----:B------:R-:W-:Y:S04]  /*16c0*/  STG.E desc[UR4][R18.64+0x4], R7 ;  /* 0x0000040712007986 */ /* 0x000fe8000c101904 */
[----:B------:R-:W-:Y:S01]  /*16d0*/  STG.E desc[UR4][R18.64+0x8], R9 ;  /* 0x0000080912007986 */ /* 0x000fe2000c101904 */
[----:B------:R-:W-:Y:S05]  /*16e0*/  EXIT ;  /* 0x000000000000794d */ /* 0x000fea0003800000 */
        .weak           $__internal_3_$__cuda_sm20_rcp_rn_f32_slowpath
        .type           $__internal_3_$__cuda_sm20_rcp_rn_f32_slowpath,@function
        .size           $__internal_3_$__cuda_sm20_rcp_rn_f32_slowpath,($__internal_4_$__cuda_sm20_sqrt_rn_f32_slowpath - $__internal_3_$__cuda_sm20_rcp_rn_f32_slowpath)
$__internal_3_$__cuda_sm20_rcp_rn_f32_slowpath:
        /* <DEDUP_REMOVED lines=15> */
.L_x_112:
[----:B------:R-:W-:-:S04]  /*17e0*/  IADD3 R39, PT, PT, R38, -0xfd, RZ ;  /* 0xffffff0326277810 */ /* 0x000fc80007ffe0ff */
[----:B------:R-:W-:-:S13]  /*17f0*/  ISETP.GT.U32.AND P0, PT, R39, 0x1, PT ;  /* 0x000000012700780c */ /* 0x000fda0003f04070 */
[----:B------:R-:W-:Y:S05]  /*1800*/  @P0 BRA `(.L_x_114) ;  /* 0x0000000000780947 */ /* 0x000fea0003800000 */
[----:B------:R-:W-:-:S04]  /*1810*/  LOP3.LUT R48, R0, 0x7fffff, RZ, 0xc0, !PT ;  /* 0x007fffff00307812 */ /* 0x000fc800078ec0ff */
[----:B------:R-:W-:-:S04]  /*1820*/  LOP3.LUT R48, R48, 0x3f800000, RZ, 0xfc, !PT ;  /* 0x3f80000030307812 */ /* 0x000fc800078efcff */
[----:B------:R-:W0:Y:S02]  /*1830*/  MUFU.RCP R43, R48 ;  /* 0x00000030002b7308 */ /* 0x000e240000001000 */
[----:B0-----:R-:W-:-:S04]  /*1840*/  FFMA R42, R48, R43, -1 ;  /* 0xbf800000302a7423 */ /* 0x001fc8000000002b */
[----:B------:R-:W-:-:S04]  /*1850*/  FADD.FTZ R42, -R42, -RZ ;  /* 0x800000ff2a2a7221 */ /* 0x000fc80000010100 */
[CCC-:B------:R-:W-:Y:S01]  /*1860*/  FFMA.RM R40, R43.reuse, R42.reuse, R43.reuse ;  /* 0x0000002a2b287223 */ /* 0x1c0fe2000000402b */
[----:B------:R-:W-:Y:S01]  /*1870*/  FFMA.RP R43, R43, R42, R43 ;  /* 0x0000002a2b2b7223 */ /* 0x000fe2000000802b */
[----:B------:R-:W-:-:S04]  /*1880*/  HFMA2 R42, -RZ, RZ, 0, 1.78813934326171875e-07 ;  /* 0x00000003ff2a7431 */ /* 0x000fc800000001ff */
[C---:B------:R-:W-:Y:S02]  /*1890*/  FSETP.NEU.FTZ.AND P0, PT, R40.reuse, R43, PT ;  /* 0x0000002b2800720b */ /* 0x040fe40003f1d000 */
[----:B------:R-:W-:Y:S02]  /*18a0*/  LOP3.LUT R40, R40, 0x7fffff, RZ, 0xc0, !PT ;  /* 0x007fffff28287812 */ /* 0x000fe400078ec0ff */
[----:B------:R-:W-:Y:S02]  /*18b0*/  SHF.L.U32 R43, R42, R39, RZ ;  /* 0x000000272a2b7219 */ /* 0x000fe400000006ff */
[----:B------:R-:W-:-:S04]  /*18c0*/  LOP3.LUT R40, R40, 0x800000, RZ, 0xfc, !PT ;  /* 0x0080000028287812 */ /* 0x000fc800078efcff */
        /* <DEDUP_REMOVED lines=11> */
[----:B------:R-:W-:Y:S02]  /*1980*/  ISETP.GE.AND P0, PT, R39, RZ, PT ;  /* 0x000000ff2700720c */ /* 0x000fe40003f06270 */
[----:B------:R-:W-:-:S04]  /*1990*/  IADD3 R39, PT, PT, R38, -0xfc, RZ ;  /* 0xffffff0426277810 */ /* 0x000fc80007ffe0ff */
[----:B------:R-:W-:-:S07]  /*19a0*/  SHF.R.U32.HI R39, RZ, R39, R40 ;  /* 0x00000027ff277219 */ /* 0x000fce0000011628 */
[----:B------:R-:W-:-:S04]  /*19b0*/  @!P0 IADD3 R39, PT, PT, R39, 0x1, RZ ;  /* 0x0000000127278810 */ /* 0x000fc80007ffe0ff */
[----:B------:R-:W-:-:S04]  /*19c0*/  @!P1 SHF.L.U32 R39, R39, 0x1, RZ ;  /* 0x0000000127279819 */ /* 0x000fc800000006ff */
[----:B------:R-:W-:Y:S01]  /*19d0*/  LOP3.LUT R40, R39, 0x80000000, R0, 0xf8, !PT ;  /* 0x8000000027287812 */ /* 0x000fe200078ef800 */
[----:B------:R-:W-:Y:S06]  /*19e0*/  BRA `(.L_x_113) ;  /* 0x0000000000047947 */ /* 0x000fec0003800000 */
.L_x_114:
[----:B------:R0:W1:Y:S02]  /*19f0*/  MUFU.RCP R40, R0 ;  /* 0x0000000000287308 */ /* 0x0000640000001000 */
.L_x_113:
[----:B------:R-:W-:Y:S05]  /*1a00*/  BSYNC.RECONVERGENT B1 ;  /* 0x0000000000017941 */ /* 0x000fea0003800200 */
.L_x_111:
[----:B------:R-:W-:Y:S01]  /*1a10*/  HFMA2 R39, -RZ, RZ, 0, 0 ;  /* 0x00000000ff277431 */ /* 0x000fe200000001ff */
[----:B------:R-:W-:-:S04]  /*1a20*/  MOV R38, R36 ;  /* 0x0000002400267202 */ /* 0x000fc80000000f00 */
[----:B01----:R-:W-:Y:S05]  /*1a30*/  RET.REL.NODEC R38 `(constrain_ch3) ;  /* 0xffffffe426707950 */ /* 0x003fea0003c3ffff */
        .weak           $__internal_4_$__cuda_sm20_sqrt_rn_f32_slowpath
        .type           $__internal_4_$__cuda_sm20_sqrt_rn_f32_slowpath,@function
        .size           $__internal_4_$__cuda_sm20_sqrt_rn_f32_slowpath,(.L_x_171 - $__internal_4_$__cuda_sm20_sqrt_rn_f32_slowpath)
$__internal_4_$__cuda_sm20_sqrt_rn_f32_slowpath:
        /* <DEDUP_REMOVED lines=19> */
.L_x_115:
[----:B------:R-:W-:Y:S01]  /*1b70*/  HFMA2 R7, -RZ, RZ, 0, 0 ;  /* 0x00000000ff077431 */ /* 0x000fe200000001ff */
[----:B------:R-:W-:-:S04]  /*1b80*/  MOV R6, R15 ;  /* 0x0000000f00067202 */ /* 0x000fc80000000f00 */
[----:B------:R-:W-:Y:S05]  /*1b90*/  RET.REL.NODEC R6 `(constrain_ch3) ;  /* 0xffffffe406187950 */ /* 0x000fea0003c3ffff */
.L_x_116:
        /* <DEDUP_REMOVED lines=14> */
.L_x_171:


//--------------------- .text.constrain_ch2       --------------------------
	.section	.text.constrain_ch2,"ax",@progbits
	.align	128
        .global         constrain_ch2
        .type           constrain_ch2,@function
        .size           constrain_ch2,(.L_x_173 - constrain_ch2)
        .other          constrain_ch2,@"STO_CUDA_ENTRY STV_DEFAULT"
constrain_ch2:
.text.constrain_ch2:
        /* <DEDUP_REMOVED lines=35> */
[----:B----4-:R-:W-:-:S05]  /*0230*/  LEA R8, R8, R8, 0x1 ;  /* 0x0000000808087211 */ /* 0x010fca00078e08ff */
        /* <DEDUP_REMOVED lines=16> */
[----:B------:R-:W-:-:S10]  /*0340*/  FADD R32, -R7, R32 ;  /* 0x0000002007207221 */ /* 0x000fd40000000100 */
[----:B0-----:R-:W-:Y:S05]  /*0350*/  @!P0 BRA `(.L_x_118) ;  /* 0x0000000000108947 */ /* 0x001fea0003800000 */
[----:B------:R-:W-:-:S07]  /*0360*/  MOV R28, 0x380 ;  /* 0x00000380001c7802 */ /* 0x000fce0000000f00 */
[----:B-1---5:R-:W-:Y:S05]  /*0370*/  CALL.REL.NOINC `($__internal_6_$__cuda_sm20_sqrt_rn_f32_slowpath) ;  /* 0x0000000c00c07944 */ /* 0x022fea0003c00000 */
[----:B------:R-:W-:Y:S01]  /*0380*/  MOV R13, R2 ;  /* 0x00000002000d7202 */ /* 0x000fe20000000f00 */
[----:B------:R-:W-:Y:S06]  /*0390*/  BRA `(.L_x_119) ;  /* 0x0000000000107947 */ /* 0x000fec0003800000 */
.L_x_118:
[----:B-1----:R-:W-:Y:S01]  /*03a0*/  FMUL.FTZ R13, R0, R29 ;  /* 0x0000001d000d7220 */ /* 0x002fe20000410000 */
[----:B------:R-:W-:-:S03]  /*03b0*/  FMUL.FTZ R29, R29, 0.5 ;  /* 0x3f0000001d1d7820 */ /* 0x000fc60000410000 */
[----:B------:R-:W-:-:S04]  /*03c0*/  FFMA R0, -R13, R13, R0 ;  /* 0x0000000d0d007223 */ /* 0x000fc80000000100 */
[----:B------:R-:W-:-:S07]  /*03d0*/  FFMA R13, R0, R29, R13 ;  /* 0x0000001d000d7223 */ /* 0x000fce000000000d */
.L_x_119:
[----:B------:R-:W-:Y:S05]  /*03e0*/  BSYNC.RECONVERGENT B0 ;  /* 0x0000000000007941 */ /* 0x000fea0003800200 */
.L_x_117:
        /* <DEDUP_REMOVED lines=9> */
[----:B-----5:R-:W-:Y:S05]  /*0480*/  CALL.REL.NOINC `($__internal_6_$__cuda_sm20_sqrt_rn_f32_slowpath) ;  /* 0x0000000c007c7944 */ /* 0x020fea0003c00000 */
[----:B------:R-:W-:Y:S01]  /*0490*/  MOV R14, R2 ;  /* 0x00000002000e7202 */ /* 0x000fe20000000f00 */
[----:B------:R-:W-:Y:S06]  /*04a0*/  BRA `(.L_x_122) ;  /* 0x0000000000107947 */ /* 0x000fec0003800000 */
.L_x_121:
[----:B------:R-:W-:Y:S01]  /*04b0*/  FMUL.FTZ R29, R0, R27 ;  /* 0x0000001b001d7220 */ /* 0x000fe20000410000 */
[----:B------:R-:W-:-:S03]  /*04c0*/  FMUL.FTZ R14, R27, 0.5 ;  /* 0x3f0000001b0e7820 */ /* 0x000fc60000410000 */
[----:B------:R-:W-:-:S04]  /*04d0*/  FFMA R0, -R29, R29, R0 ;  /* 0x0000001d1d007223 */ /* 0x000fc80000000100 */
[----:B------:R-:W-:-:S07]  /*04e0*/  FFMA R14, R0, R14, R29 ;  /* 0x0000000e000e7223 */ /* 0x000fce000000001d */
.L_x_122:
[----:B------:R-:W-:Y:S05]  /*04f0*/  BSYNC.RECONVERGENT B0 ;  /* 0x0000000000007941 */ /* 0x000fea0003800200 */
.L_x_120:
        /* <DEDUP_REMOVED lines=8> */
[----:B-----5:R-:W-:Y:S05]  /*0580*/  CALL.REL.NOINC `($__internal_5_$__cuda_sm20_rcp_rn_f32_slowpath) ;  /* 0x0000000800687944 */ /* 0x020fea0003c00000 */
[----:B------:R-:W-:Y:S01]  /*0590*/  MOV R30, R28 ;  /* 0x0000001c001e7202 */ /* 0x000fe20000000f00 */
[----:B------:R-:W-:Y:S06]  /*05a0*/  BRA `(.L_x_125) ;  /* 0x0000000000107947 */ /* 0x000fec0003800000 */
.L_x_124:
[----:B------:R-:W0:Y:S02]  /*05b0*/  MUFU.RCP R30, R29 ;  /* 0x0000001d001e7308 */ /* 0x000e240000001000 */
[----:B0-----:R-:W-:-:S04]  /*05c0*/  FFMA R0, R29, R30, -1 ;  /* 0xbf8000001d007423 */ /* 0x001fc8000000001e */
[----:B------:R-:W-:-:S04]  /*05d0*/  FADD.FTZ R27, -R0, -RZ ;  /* 0x800000ff001b7221 */ /* 0x000fc80000010100 */
[----:B------:R-:W-:-:S07]  /*05e0*/  FFMA R30, R30, R27, R30 ;  /* 0x0000001b1e1e7223 */ /* 0x000fce000000001e */
.L_x_125:
[----:B------:R-:W-:Y:S05]  /*05f0*/  BSYNC.RECONVERGENT B0 ;  /* 0x0000000000007941 */ /* 0x000fea0003800200 */
.L_x_123:
        /* <DEDUP_REMOVED lines=9> */
[----:B------:R-:W-:Y:S05]  /*0690*/  BRA `(.L_x_128) ;  /* 0x0000000000107947 */ /* 0x000fea0003800000 */
.L_x_127:
[----:B------:R-:W0:Y:S02]  /*06a0*/  MUFU.RCP R28, R29 ;  /* 0x0000001d001c7308 */ /* 0x000e240000001000 */
[----:B0-----:R-:W-:-:S04]  /*06b0*/  FFMA R0, R29, R28, -1 ;  /* 0xbf8000001d007423 */ /* 0x001fc8000000001c */
[----:B------:R-:W-:-:S04]  /*06c0*/  FADD.FTZ R27, -R0, -RZ ;  /* 0x800000ff001b7221 */ /* 0x000fc80000010100 */
[----:B------:R-:W-:-:S07]  /*06d0*/  FFMA R28, R28, R27, R28 ;  /* 0x0000001b1c1c7223 */ /* 0x000fce000000001c */
.L_x_128:
[----:B------:R-:W-:Y:S05]  /*06e0*/  BSYNC.RECONVERGENT B0 ;  /* 0x0000000000007941 */ /* 0x000fea0003800200 */
.L_x_126:
[----:B------:R-:W-:Y:S01]  /*06f0*/  FMUL R15, R15, R30 ;  /* 0x0000001e0f0f7220 */ /* 0x000fe20000400000 */
[----:B------:R-:W-:Y:S01]  /*0700*/  FMUL R22, R22, R28 ;  /* 0x0000001c16167220 */ /* 0x000fe20000400000 */
[----:B------:R-:W-:Y:S01]  /*0710*/  FMUL R23, R23, R30 ;  /* 0x0000001e17177220 */ /* 0x000fe20000400000 */
[----:B------:R-:W-:Y:S01]  /*0720*/  FMUL R24, R24, R28 ;  /* 0x0000001c18187220 */ /* 0x000fe20000400000 */
[----:B------:R-:W-:Y:S01]  /*0730*/  FMUL R25, R25, R30 ;  /* 0x0000001e19197220 */ /* 0x000fe20000400000 */
[----:B------:R-:W-:Y:S01]  /*0740*/  FMUL R0, R15, R22 ;  /* 0x000000160f007220 */ /* 0x000fe20000400000 */
[----:B------:R-:W-:Y:S01]  /*0750*/  FMUL R32, R32, R28 ;  /* 0x0000001c20207220 */ /* 0x000fe20000400000 */
[----:B-----5:R-:W-:Y:S01]  /*0760*/  FADD R29, R9, R10 ;  /* 0x0000000a091d7221 */ /* 0x020fe20000000000 */
[----:B------:R-:W-:Y:S01]  /*0770*/  BSSY.RECONVERGENT B0, `(.L_x_129) ;  /* 0x0000015000007945 */ /* 0x000fe20003800200 */
[----:B------:R-:W-:Y:S01]  /*0780*/  FFMA R0, R23, R24, R0 ;  /* 0x0000001817007223 */ /* 0x000fe20000000000 */
[----:B------:R-:W-:Y:S01]  /*0790*/  FADD R12, -R12, R13 ;  /* 0x0000000d0c0c7221 */ /* 0x000fe20000000100 */
[----:B------:R-:W-:-:S02]  /*07a0*/  FADD R11, -R11, R14 ;  /* 0x0000000e0b0b7221 */ /* 0x000fc40000000100 */
        /* <DEDUP_REMOVED lines=9> */
[----:B------:R-:W-:Y:S02]  /*0840*/  MOV R0, R27 ;  /* 0x0000001b00007202 */ /* 0x000fe40000000f00 */
[----:B------:R-:W-:-:S07]  /*0850*/  MOV R2, 0x870 ;  /* 0x0000087000027802 */ /* 0x000fce0000000f00 */
[----:B------:R-:W-:Y:S05]  /*0860*/  CALL.REL.NOINC `($__internal_5_$__cuda_sm20_rcp_rn_f32_slowpath) ;  /* 0x0000000400b07944 */ /* 0x000fea0003c00000 */
[----:B------:R-:W-:Y:S05]  /*0870*/  BRA `(.L_x_131) ;  /* 0x0000000000107947 */ /* 0x000fea0003800000 */
.L_x_130:
[----:B------:R-:W0:Y:S02]  /*0880*/  MUFU.RCP R28, R27 ;  /* 0x0000001b001c7308 */ /* 0x000e240000001000 */
[----:B0-----:R-:W-:-:S04]  /*0890*/  FFMA R0, R27, R28, -1 ;  /* 0xbf8000001b007423 */ /* 0x001fc8000000001c */
[----:B------:R-:W-:-:S04]  /*08a0*/  FADD.FTZ R13, -R0, -RZ ;  /* 0x800000ff000d7221 */ /* 0x000fc80000010100 */
[----:B------:R-:W-:-:S07]  /*08b0*/  FFMA R28, R28, R13, R28 ;  /* 0x0000000d1c1c7223 */ /* 0x000fce000000001c */
.L_x_131:
[----:B------:R-:W-:Y:S05]  /*08c0*/  BSYNC.RECONVERGENT B0 ;  /* 0x0000000000007941 */ /* 0x000fea0003800200 */
.L_x_129:
[C---:B------:R-:W-:Y:S01]  /*08d0*/  FMUL R0, R30.reuse, R12 ;  /* 0x0000000c1e007220 */ /* 0x040fe20000400000 */
[----:B------:R-:W-:-:S03]  /*08e0*/  FMUL R13, R30, R11 ;  /* 0x0000000b1e0d7220 */ /* 0x000fc60000400000 */
[C---:B------:R-:W-:Y:S01]  /*08f0*/  FFMA R11, R29.reuse, R11, -R0 ;  /* 0x0000000b1d0b7223 */ /* 0x040fe20000000800 */
[----:B------:R-:W-:-:S03]  /*0900*/  FFMA R13, R29, R12, -R13 ;  /* 0x0000000c1d0d7223 */ /* 0x000fc6000000080d */
[-C--:B------:R-:W-:Y:S01]  /*0910*/  FMUL R11, R11, R28.reuse ;  /* 0x0000001c0b0b7220 */ /* 0x080fe20000400000 */
[----:B------:R-:W-:-:S03]  /*0920*/  FMUL R0, R13, R28 ;  /* 0x0000001c0d007220 */ /* 0x000fc60000400000 */
[-C--:B------:R-:W-:Y:S01]  /*0930*/  FMUL R2, R24, R11.reuse ;  /* 0x0000000b18027220 */ /* 0x080fe20000400000 */
[-C--:B------:R-:W-:Y:S01]  /*0940*/  FMUL R12, R22, R11.reuse ;  /* 0x0000000b160c7220 */ /* 0x080fe20000400000 */
[----:B------:R-:W-:Y:S02]  /*0950*/  FMUL R14, R32, R11 ;  /* 0x0000000b200e7220 */ /* 0x000fe40000400000 */
[-C--:B------:R-:W-:Y:S01]  /*0960*/  FFMA R13, R23, R0.reuse, R2 ;  /* 0x00000000170d7223 */ /* 0x080fe20000000002 */
[-C--:B------:R-:W-:Y:S01]  /*0970*/  FFMA R12, R15, R0.reuse, R12 ;  /* 0x000000000f0c7223 */ /* 0x080fe2000000000c */
        /* <DEDUP_REMOVED lines=10> */
[----:B------:R-:W-:-:S04]  /*0a20*/  FMUL R0, R9, -R0 ;  /* 0x8000000009007220 */ /* 0x000fc80000400000 */
[-C--:B--2---:R-:W-:Y:S01]  /*0a30*/  FFMA R27, R23, R0.reuse, R2 ;  /* 0x00000000171b7223 */ /* 0x084fe20000000002 */
[----:B---3--:R-:W-:-:S04]  /*0a40*/  FFMA R31, R15, R0, R6 ;  /* 0x000000000f1f7223 */ /* 0x008fc80000000006 */
[----:B------:R-:W-:Y:S01]  /*0a50*/  STG.E desc[UR4][R18.64], R27 ;  /* 0x0000001b12007986 */ /* 0x000fe2000c101904 */
[----:B0-----:R-:W0:Y:S01]  /*0a60*/  LDC.64 R6, c[0x0][0x388] ;  /* 0x0000e200ff067b82 */ /* 0x001e220000000a00 */
[----:B----4-:R-:W-:Y:S02]  /*0a70*/  FFMA R33, R25, R0, R12 ;  /* 0x0000000019217223 */ /* 0x010fe4000000000c */
[----:B------:R-:W-:Y:S04]  /*0a80*/  STG.E desc[UR4][R18.64+0x4], R31 ;  /* 0x0000041f12007986 */ /* 0x000fe8000c101904 */
[----:B------:R1:W-:Y:S04]  /*0a90*/  STG.E desc[UR4][R18.64+0x8], R33 ;  /* 0x0000082112007986 */ /* 0x0003e8000c101904 */
[----:B------:R-:W2:Y:S04]  /*0aa0*/  LDG.E R5, desc[UR4][R16.64] ;  /* 0x0000000410057981 */ /* 0x000ea8000c1e1900 */
[----:B------:R-:W3:Y:S04]  /*0ab0*/  LDG.E R13, desc[UR4][R16.64+0x4] ;  /* 0x00000404100d7981 */ /* 0x000ee8000c1e1900 */
[----:B------:R-:W4:Y:S01]  /*0ac0*/  LDG.E R37, desc[UR4][R16.64+0x8] ;  /* 0x0000080410257981 */ /* 0x000f22000c1e1900 */
[----:B------:R-:W-:Y:S01]  /*0ad0*/  FMUL R11, R9, -R11 ;  /* 0x8000000b090b7220 */ /* 0x000fe20000400000 */
[----:B0-----:R-:W-:-:S04]  /*0ae0*/  IMAD.WIDE R2, R3, 0x4, R6 ;  /* 0x0000000403027825 */ /* 0x001fc800078e0206 */
[----:B--2---:R-:W-:Y:S01]  /*0af0*/  FFMA R21, R24, R11, R5 ;  /* 0x0000000b18157223 */ /* 0x004fe20000000005 */
[----:B------:R-:W-:-:S04]  /*0b00*/  IMAD.WIDE R4, R4, 0x4, R6 ;  /* 0x0000000404047825 */ /* 0x000fc800078e0206 */
[-C--:B---3--:R-:W-:Y:S01]  /*0b10*/  FFMA R35, R22, R11.reuse, R13 ;  /* 0x0000000b16237223 */ /* 0x088fe2000000000d */
[----:B------:R-:W-:Y:S01]  /*0b20*/  IMAD.WIDE R6, R8, 0x4, R6 ;  /* 0x0000000408067825 */ /* 0x000fe200078e0206 */
[----:B------:R0:W-:Y:S03]  /*0b30*/  STG.E desc[UR4][R16.64], R21 ;  /* 0x0000001510007986 */ /* 0x0001e6000c101904 */
[----:B----4-:R-:W-:Y:S01]  /*0b40*/  FFMA R37, R32, R11, R37 ;  /* 0x0000000b20257223 */ /* 0x010fe20000000025 */
[----:B------:R-:W-:Y:S04]  /*0b50*/  STG.E desc[UR4][R16.64+0x4], R35 ;  /* 0x0000042310007986 */ /* 0x000fe8000c101904 */
[----:B------:R2:W-:Y:S04]  /*0b60*/  STG.E desc[UR4][R16.64+0x8], R37 ;  /* 0x0000082510007986 */ /* 0x0005e8000c101904 */
[----:B------:R-:W3:Y:S04]  /*0b70*/  LDG.E R13, desc[UR4][R2.64+0x4] ;  /* 0x00000404020d7981 */ /* 0x000ee8000c1e1900 */
[----:B------:R-:W3:Y:S04]  /*0b80*/  LDG.E R8, desc[UR4][R4.64+0x4] ;  /* 0x0000040404087981 */ /* 0x000ee8000c1e1900 */
[----:B-1----:R-:W0:Y:S04]  /*0b90*/  LDG.E R18, desc[UR4][R6.64+0x4] ;  /* 0x0000040406127981 */ /* 0x002e28000c1e1900 */
[----:B------:R-:W4:Y:S04]  /*0ba0*/  LDG.E R11, desc[UR4][R2.64] ;  /* 0x00000004020b7981 */ /* 0x000f28000c1e1900 */
[----:B------:R-:W4:Y:S04]  /*0bb0*/  LDG.E R0, desc[UR4][R4.64] ;  /* 0x0000000404007981 */ /* 0x000f28000c1e1900 */
[----:B------:R-:W2:Y:S04]  /*0bc0*/  LDG.E R14, desc[UR4][R6.64] ;  /* 0x00000004060e7981 */ /* 0x000ea8000c1e1900 */
[----:B------:R-:W5:Y:S04]  /*0bd0*/  LDG.E R19, desc[UR4][R2.64+0x8] ;  /* 0x0000080402137981 */ /* 0x000f68000c1e1900 */
[----:B------:R-:W5:Y:S04]  /*0be0*/  LDG.E R12, desc[UR4][R4.64+0x8] ;  /* 0x00000804040c7981 */ /* 0x000f68000c1e1900 */
[----:B------:R-:W5:Y:S01]  /*0bf0*/  LDG.E R20, desc[UR4][R6.64+0x8] ;  /* 0x0000080406147981 */ /* 0x000f62000c1e1900 */
[C---:B---3--:R-:W-:Y:S01]  /*0c00*/  FADD R8, -R13.reuse, R8 ;  /* 0x000000080d087221 */ /* 0x048fe20000000100 */
[----:B0-----:R-:W-:-:S03]  /*0c10*/  FADD R21, -R13, R18 ;  /* 0x000000120d157221 */ /* 0x001fc60000000100 */
[----:B------:R-:W-:Y:S01]  /*0c20*/  FMUL R8, R15, R8 ;  /* 0x000000080f087220 */ /* 0x000fe20000400000 */
[----:B------:R-:W-:Y:S01]  /*0c30*/  FMUL R21, R22, R21 ;  /* 0x0000001516157220 */ /* 0x000fe20000400000 */
[C---:B----4-:R-:W-:Y:S01]  /*0c40*/  FADD R0, -R11.reuse, R0 ;  /* 0x000000000b007221 */ /* 0x050fe20000000100 */
[----:B--2---:R-:W-:-:S03]  /*0c50*/  FADD R17, -R11, R14 ;  /* 0x0000000e0b117221 */ /* 0x004fc60000000100 */
[----:B------:R-:W-:Y:S01]  /*0c60*/  FFMA R0, R23, R0, R8 ;  /* 0x0000000017007223 */ /* 0x000fe20000000008 */
[----:B------:R-:W-:Y:S01]  /*0c70*/  FFMA R21, R24, R17, R21 ;  /* 0x0000001118157223 */ /* 0x000fe20000000015 */
[C---:B-----5:R-:W-:Y:S01]  /*0c80*/  FADD R12, -R19.reuse, R12 ;  /* 0x0000000c130c7221 */ /* 0x060fe20000000100 */
        /* <DEDUP_REMOVED lines=30> */
[----:B------:R-:W-:Y:S04]  /*0e70*/  STG.E desc[UR4][R4.64+0x8], R25 ;  /* 0x0000081904007986 */ /* 0x000fe8000c101904 */
[----:B0-----:R-:W2:Y:S04]  /*0e80*/  LDG.E R3, desc[UR4][R6.64] ;  /* 0x0000000406037981 */ /* 0x001ea8000c1e1900 */
        /* <DEDUP_REMOVED lines=10> */
        .weak           $__internal_5_$__cuda_sm20_rcp_rn_f32_slowpath
        .type           $__internal_5_$__cuda_sm20_rcp_rn_f32_slowpath,@function
        .size           $__internal_5_$__cuda_sm20_rcp_rn_f32_slowpath,($__internal_6_$__cuda_sm20_sqrt_rn_f32_slowpath - $__internal_5_$__cuda_sm20_rcp_rn_f32_slowpath)
$__internal_5_$__cuda_sm20_rcp_rn_f32_slowpath:
        /* <DEDUP_REMOVED lines=15> */
.L_x_133:
[----:B------:R-:W-:-:S04]  /*1020*/  IADD3 R27, PT, PT, R26, -0xfd, RZ ;  /* 0xffffff031a1b7810 */ /* 0x000fc80007ffe0ff */
[----:B------:R-:W-:-:S13]  /*1030*/  ISETP.GT.U32.AND P0, PT, R27, 0x1, PT ;  /* 0x000000011b00780c */ /* 0x000fda0003f04070 */
[----:B------:R-:W-:Y:S05]  /*1040*/  @P0 BRA `(.L_x_135) ;  /* 0x0000000000780947 */ /* 0x000fea0003800000 */
[----:B------:R-:W-:Y:S01]  /*1050*/  LOP3.LUT R35, R0, 0x7fffff, RZ, 0xc0, !PT ;  /* 0x007fffff00237812 */ /* 0x000fe200078ec0ff */
[----:B------:R-:W-:-:S03]  /*1060*/  HFMA2 R36, -RZ, RZ, 0, 1.78813934326171875e-07 ;  /* 0x00000003ff247431 */ /* 0x000fc600000001ff */
[----:B------:R-:W-:-:S04]  /*1070*/  LOP3.LUT R35, R35, 0x3f800000, RZ, 0xfc, !PT ;  /* 0x3f80000023237812 */ /* 0x000fc800078efcff */
[----:B------:R-:W0:Y:S01]  /*1080*/  MUFU.RCP R33, R35 ;  /* 0x0000002300217308 */ /* 0x000e220000001000 */
[----:B------:R-:W-:Y:S01]  /*1090*/  SHF.L.U32 R36, R36, R27, RZ ;  /* 0x0000001b24247219 */ /* 0x000fe200000006ff */
[----:B0-----:R-:W-:-:S04]  /*10a0*/  FFMA R34, R35, R33, -1 ;  /* 0xbf80000023227423 */ /* 0x001fc80000000021 */
[----:B------:R-:W-:-:S04]  /*10b0*/  FADD.FTZ R34, -R34, -RZ ;  /* 0x800000ff22227221 */ /* 0x000fc80000010100 */
[CCC-:B------:R-:W-:Y:S01]  /*10c0*/  FFMA.RM R31, R33.reuse, R34.reuse, R33.reuse ;  /* 0x00000022211f7223 */ /* 0x1c0fe20000004021 */
[----:B------:R-:W-:-:S04]  /*10d0*/  FFMA.RP R34, R33, R34, R33 ;  /* 0x0000002221227223 */ /* 0x000fc80000008021 */
[C---:B------:R-:W-:Y:S02]  /*10e0*/  LOP3.LUT R28, R31.reuse, 0x7fffff, RZ, 0xc0, !PT ;  /* 0x007fffff1f1c7812 */ /* 0x040fe400078ec0ff */
[----:B------:R-:W-:Y:S02]  /*10f0*/  FSETP.NEU.FTZ.AND P0, PT, R31, R34, PT ;  /* 0x000000221f00720b */ /* 0x000fe40003f1d000 */
[----:B------:R-:W-:Y:S02]  /*1100*/  LOP3.LUT R28, R28, 0x800000, RZ, 0xfc, !PT ;  /* 0x008000001c1c7812 */ /* 0x000fe400078efcff */
[----:B------:R-:W-:Y:S02]  /*1110*/  SEL R31, RZ, 0xffffffff, !P0 ;  /* 0xffffffffff1f7807 */ /* 0x000fe40004000000 */
[----:B------:R-:W-:Y:S02]  /*1120*/  LOP3.LUT R36, R36, R28, RZ, 0xc0, !PT ;  /* 0x0000001c24247212 */ /* 0x000fe400078ec0ff */
[----:B------:R-:W-:-:S02]  /*1130*/  IADD3 R31, PT, PT, -R31, RZ, RZ ;  /* 0x000000ff1f1f7210 */ /* 0x000fc40007ffe1ff */
[-C--:B------:R-:W-:Y:S02]  /*1140*/  SHF.R.U32.HI R36, RZ, R27.reuse, R36 ;  /* 0x0000001bff247219 */ /* 0x080fe40000011624 */
[----:B------:R-:W-:Y:S02]  /*1150*/  LOP3.LUT P1, RZ, R31, R27, R28, 0xf8, !PT ;  /* 0x0000001b1fff7212 */ /* 0x000fe4000782f81c */
[C---:B------:R-:W-:Y:S02]  /*1160*/  LOP3.LUT P0, RZ, R36.reuse, 0x1, RZ, 0xc0, !PT ;  /* 0x0000000124ff7812 */ /* 0x040fe4000780c0ff */
        /* <DEDUP_REMOVED lines=12> */
.L_x_135:
[----:B------:R0:W1:Y:S02]  /*1230*/  MUFU.RCP R28, R0 ;  /* 0x00000000001c7308 */ /* 0x0000640000001000 */
.L_x_134:
[----:B------:R-:W-:Y:S05]  /*1240*/  BSYNC.RECONVERGENT B1 ;  /* 0x0000000000017941 */ /* 0x000fea0003800200 */
.L_x_132:
[----:B------:R-:W-:Y:S01]  /*1250*/  HFMA2 R27, -RZ, RZ, 0, 0 ;  /* 0x00000000ff1b7431 */ /* 0x000fe200000001ff */
[----:B------:R-:W-:-:S04]  /*1260*/  MOV R26, R2 ;  /* 0x00000002001a7202 */ /* 0x000fc80000000f00 */
[----:B01----:R-:W-:Y:S05]  /*1270*/  RET.REL.NODEC R26 `(constrain_ch2) ;  /* 0xffffffec1a607950 */ /* 0x003fea0003c3ffff */
        .weak           $__internal_6_$__cuda_sm20_sqrt_rn_f32_slowpath
        .type           $__internal_6_$__cuda_sm20_sqrt_rn_f32_slowpath,@function
        .size           $__internal_6_$__cuda_sm20_sqrt_rn_f32_slowpath,(.L_x_173 - $__internal_6_$__cuda_sm20_sqrt_rn_f32_slowpath)
$__internal_6_$__cuda_sm20_sqrt_rn_f32_slowpath:
        /* <DEDUP_REMOVED lines=13> */
[----:B------:R-:W-:-:S03]  /*1350*/  @P0 FMUL.FTZ R27, R27, 0.5 ;  /* 0x3f0000001b1b0820 */ /* 0x000fc60000410000 */
[----:B------:R-:W-:-:S04]  /*1360*/  @P0 FADD.FTZ R2, -R29, -RZ ;  /* 0x800000ff1d020221 */ /* 0x000fc80000010100 */
[----:B------:R-:W-:Y:S01]  /*1370*/  @P0 FFMA R26, R29, R2, R14 ;  /* 0x000000021d1a0223 */ /* 0x000fe2000000000e */
[----:B------:R-:W-:-:S03]  /*1380*/  @!P0 MOV R2, R0 ;  /* 0x0000000000028202 */ /* 0x000fc60000000f00 */
[----:B------:R-:W-:-:S04]  /*1390*/  @P0 FFMA R26, R26, R27, R29 ;  /* 0x0000001b1a1a0223 */ /* 0x000fc8000000001d */
[----:B------:R-:W-:-:S07]  /*13a0*/  @P0 FMUL.FTZ R2, R26, 2.3283064365386962891e-10 ;  /* 0x2f8000001a020820 */ /* 0x000fce0000410000 */
.L_x_136:
[----:B------:R-:W-:Y:S01]  /*13b0*/  HFMA2 R27, -RZ, RZ, 0, 0 ;  /* 0x00000000ff1b7431 */ /* 0x000fe200000001ff */
[----:B------:R-:W-:-:S04]  /*13c0*/  MOV R26, R28 ;  /* 0x0000001c001a7202 */ /* 0x000fc80000000f00 */
[----:B------:R-:W-:Y:S05]  /*13d0*/  RET.REL.NODEC R26 `(constrain_ch2) ;  /* 0xffffffec1a087950 */ /* 0x000fea0003c3ffff */
.L_x_137:
        /* <DEDUP_REMOVED lines=10> */
.L_x_173:


//--------------------- .text.constrain_single_h  --------------------------
	.section	.text.constrain_single_h,"ax",@progbits
	.align	128
        .global         constrain_single_h
        .type           constrain_single_h,@function
        .size           constrain_single_h,(.L_x_176 - constrain_single_h)
        .other          constrain_single_h,@"STO_CUDA_ENTRY STV_DEFAULT"
constrain_single_h:
.text.constrain_single_h:
        /* <DEDUP_REMOVED lines=11> */
[----:B-1----:R-:W2:Y:S02]  /*00b0*/  LDG.E.CONSTANT R0, desc[UR4][R14.64+0x24] ;  /* 0x000024040e007981 */ /* 0x002ea4000c1e9900 */
[----:B--2---:R-:W-:-:S13]  /*00c0*/  ISETP.NE.AND P0, PT, R0, 0x1, PT ;  /* 0x000000010000780c */ /* 0x004fda0003f05270 */
[----:B------:R-:W-:Y:S05]  /*00d0*/  @P0 EXIT ;  /* 0x000000000000094d */ /* 0x000fea0003800000 */
[----:B------:R-:W2:Y:S01]  /*00e0*/  LDG.E.CONSTANT R20, desc[UR4][R14.64] ;  /* 0x000000040e147981 */ /* 0x000ea2000c1e9900 */
[----:B------:R-:W0:Y:S03]  /*00f0*/  LDC.64 R2, c[0x0][0x380] ;  /* 0x0000e000ff027b82 */ /* 0x000e260000000a00 */
[----:B------:R-:W3:Y:S04]  /*0100*/  LDG.E.CONSTANT R9, desc[UR4][R14.64+0x4] ;  /* 0x000004040e097981 */ /* 0x000ee8000c1e9900 */
[----:B------:R-:W4:Y:S04]  /*0110*/  LDG.E.CONSTANT R10, desc[UR4][R14.64+0x20] ;  /* 0x000020040e0a7981 */ /* 0x000f28000c1e9900 */
[----:B------:R-:W4:Y:S04]  /*0120*/  LDG.E.CONSTANT R11, desc[UR4][R14.64+0x1c] ;  /* 0x00001c040e0b7981 */ /* 0x000f28000c1e9900 */
[----:B------:R1:W5:Y:S01]  /*0130*/  LDG.E.CONSTANT R8, desc[UR4][R14.64+0x10] ;  /* 0x000010040e087981 */ /* 0x000362000c1e9900 */
[----:B--2---:R-:W-:-:S02]  /*0140*/  IMAD R20, R20, 0x3, RZ ;  /* 0x0000000314147824 */ /* 0x004fc400078e02ff */
[----:B---3--:R-:W-:Y:S02]  /*0150*/  IMAD R9, R9, 0x3, RZ ;  /* 0x0000000309097824 */ /* 0x008fe400078e02ff */
        /* <DEDUP_REMOVED lines=14> */
[----:B------:R-:W-:-:S05]  /*0240*/  FFMA R0, R21, R21, R0 ;  /* 0x0000001515007223 */ /* 0x000fca0000000000 */
[----:B------:R-:W-:Y:S01]  /*0250*/  IADD3 R12, PT, PT, R0, -0xd000000, RZ ;  /* 0xf3000000000c7810 */ /* 0x000fe20007ffe0ff */
[----:B------:R1:W0:Y:S03]  /*0260*/  MUFU.RSQ R13, R0 ;  /* 0x00000000000d7308 */ /* 0x0002260000001400 */
[----:B------:R-:W-:Y:S01]  /*0270*/  ISETP.GT.U32.AND P0, PT, R12, 0x727fffff, PT ;  /* 0x727fffff0c00780c */ /* 0x000fe20003f04070 */
[----:B------:R-:W-:-:S12]  /*0280*/  FADD R12, R10, R11 ;  /* 0x0000000b0a0c7221 */ /* 0x000fd80000000000 */
[----:B-1----:R-:W-:Y:S05]  /*0290*/  @!P0 BRA `(.L_x_139) ;  /* 0x00000000000c8947 */ /* 0x002fea0003800000 */
[----:B------:R-:W-:-:S07]  /*02a0*/  MOV R23, 0x2c0 ;  /* 0x000002c000177802 */ /* 0x000fce0000000f00 */
[----:B0----5:R-:W-:Y:S05]  /*02b0*/  CALL.REL.NOINC `($__internal_8_$__cuda_sm20_sqrt_rn_f32_slowpath) ;  /* 0x0000000800a07944 */ /* 0x021fea0003c00000 */
[----:B------:R-:W-:Y:S05]  /*02c0*/  BRA `(.L_x_140) ;  /* 0x0000000000107947 */ /* 0x000fea0003800000 */
.L_x_139:
[----:B0-----:R-:W-:Y:S01]  /*02d0*/  FMUL.FTZ R15, R0, R13 ;  /* 0x0000000d000f7220 */ /* 0x001fe20000410000 */
[----:B------:R-:W-:-:S03]  /*02e0*/  FMUL.FTZ R13, R13, 0.5 ;  /* 0x3f0000000d0d7820 */ /* 0x000fc60000410000 */
[----:B------:R-:W-:-:S04]  /*02f0*/  FFMA R0, -R15, R15, R0 ;  /* 0x0000000f0f007223 */ /* 0x000fc80000000100 */
[----:B------:R-:W-:-:S07]  /*0300*/  FFMA R13, R0, R13, R15 ;  /* 0x0000000d000d7223 */ /* 0x000fce000000000f */
.L_x_140:
[----:B------:R-:W-:Y:S05]  /*0310*/  BSYNC.RECONVERGENT B0 ;  /* 0x0000000000007941 */ /* 0x000fea0003800200 */
.L_x_138:
[----:B------:R-:W0:Y:S01]  /*0320*/  MUFU.RCP R15, R12 ;  /* 0x0000000c000f7308 */ /* 0x000e220000001000 */
[----:B-----5:R-:W-:Y:S01]  /*0330*/  FADD R0, -R8, R13 ;  /* 0x0000000d08007221 */ /* 0x020fe20000000100 */
        /* <DEDUP_REMOVED lines=8> */
[----:B------:R-:W-:-:S07]  /*03c0*/  MOV R8, 0x3e0 ;  /* 0x000003e000087802 */ /* 0x000fce0000000f00 */
[----:B------:R-:W-:Y:S05]  /*03d0*/  CALL.REL.NOINC `($__internal_9_$__cuda_sm3x_div_rn_noftz_f32_slowpath) ;  /* 0x0000000800b07944 */ /* 0x000fea0003c00000 */
[----:B------:R-:W-:-:S07]  /*03e0*/  IMAD.MOV.U32 R17, RZ, RZ, R0 ;  /* 0x000000ffff117224 */ /* 0x000fce00078e0000 */
.L_x_142:
[----:B------:R-:W-:Y:S05]  /*03f0*/  BSYNC.RECONVERGENT B0 ;  /* 0x0000000000007941 */ /* 0x000fea0003800200 */
.L_x_141:
[----:B------:R-:W-:Y:S01]  /*0400*/  FADD R15, R13, 1.00000001335143196e-10 ;  /* 0x2edbe6ff0d0f7421 */ /* 0x000fe20000000000 */
[----:B------:R-:W-:Y:S04]  /*0410*/  BSSY.RECONVERGENT B0, `(.L_x_143) ;  /* 0x000000d000007945 */ /* 0x000fe80003800200 */
[----:B------:R-:W-:-:S04]  /*0420*/  IADD3 R0, PT, PT, R15, 0x1800000, RZ ;  /* 0x018000000f007810 */ /* 0x000fc80007ffe0ff */
[----:B------:R-:W-:-:S04]  /*0430*/  LOP3.LUT R0, R0, 0x7f800000, RZ, 0xc0, !PT ;  /* 0x7f80000000007812 */ /* 0x000fc800078ec0ff */
[----:B------:R-:W-:-:S13]  /*0440*/  ISETP.GT.U32.AND P0, PT, R0, 0x1ffffff, PT ;  /* 0x01ffffff0000780c */ /* 0x000fda0003f04070 */
[----:B------:R-:W-:Y:S05]  /*0450*/  @P0 BRA `(.L_x_144) ;  /* 0x0000000000100947 */ /* 0x000fea0003800000 */
[----:B------:R-:W-:-:S07]  /*0460*/  MOV R14, 0x480 ;  /* 0x00000480000e7802 */ /* 0x000fce0000000f00 */
[----:B------:R-:W-:Y:S05]  /*0470*/  CALL.REL.NOINC `($__internal_7_$__cuda_sm20_rcp_rn_f32_slowpath) ;  /* 0x00000004005c7944 */ /* 0x000fea0003c00000 */
[----:B------:R-:W-:Y:S01]  /*0480*/  IMAD.MOV.U32 R0, RZ, RZ, R13 ;  /* 0x000000ffff007224 */ /* 0x000fe200078e000d */
[----:B------:R-:W-:Y:S06]  /*0490*/  BRA `(.L_x_145) ;  /* 0x0000000000107947 */ /* 0x000fec0003800000 */
.L_x_144:
[----:B------:R-:W0:Y:S02]  /*04a0*/  MUFU.RCP R0, R15 ;  /* 0x0000000f00007308 */ /* 0x000e240000001000 */
[----:B0-----:R-:W-:-:S04]  /*04b0*/  FFMA R8, R15, R0, -1 ;  /* 0xbf8000000f087423 */ /* 0x001fc80000000000 */
[----:B------:R-:W-:-:S04]  /*04c0*/  FADD.FTZ R13, -R8, -RZ ;  /* 0x800000ff080d7221 */ /* 0x000fc80000010100 */
[----:B------:R-:W-:-:S07]  /*04d0*/  FFMA R0, R0, R13, R0 ;  /* 0x0000000d00007223 */ /* 0x000fce0000000000 */
.L_x_145:
[----:B------:R-:W-:Y:S05]  /*04e0*/  BSYNC.RECONVERGENT B0 ;  /* 0x0000000000007941 */ /* 0x000fea0003800200 */
.L_x_143:
[-C--:B------:R-:W-:Y:S01]  /*04f0*/  FMUL R13, R25, R0.reuse ;  /* 0x00000000190d7220 */ /* 0x080fe20000400000 */
[----:B------:R-:W-:Y:S01]  /*0500*/  FMUL R8, R11, R17 ;  /* 0x000000110b087220 */ /* 0x000fe20000400000 */
[-C--:B------:R-:W-:Y:S01]  /*0510*/  FMUL R16, R16, R0.reuse ;  /* 0x0000000010107220 */ /* 0x080fe20000400000 */
[----:B------:R-:W-:Y:S01]  /*0520*/  FMUL R21, R21, R0 ;  /* 0x0000000015157220 */ /* 0x000fe20000400000 */
[----:B------:R-:W0:Y:S01]  /*0530*/  LDC.64 R26, c[0x0][0x388] ;  /* 0x0000e200ff1a7b82 */ /* 0x000e220000000a00 */
[-C--:B------:R-:W-:Y:S01]  /*0540*/  FFMA R15, R13, R8.reuse, R18 ;  /* 0x000000080d0f7223 */ /* 0x080fe20000000012 */
[-C--:B------:R-:W-:Y:S01]  /*0550*/  FFMA R19, R16, R8.reuse, R7 ;  /* 0x0000000810137223 */ /* 0x080fe20000000007 */
        /* <DEDUP_REMOVED lines=9> */
[----:B---3--:R-:W-:Y:S01]  /*05f0*/  FFMA R25, -R16, R0, R7 ;  /* 0x0000000010197223 */ /* 0x008fe20000000107 */
[----:B0-----:R-:W-:-:S03]  /*0600*/  IMAD.WIDE R6, R20, 0x4, R26 ;  /* 0x0000000414067825 */ /* 0x001fc600078e021a */
[----:B------:R-:W-:Y:S01]  /*0610*/  STG.E desc[UR4][R2.64], R17 ;  /* 0x0000001102007986 */ /* 0x000fe2000c101904 */
[----:B----4-:R-:W-:Y:S01]  /*0620*/  FFMA R29, -R21, R0, R8 ;  /* 0x00000000151d7223 */ /* 0x010fe20000000108 */
[----:B------:R-:W-:Y:S02]  /*0630*/  IMAD.WIDE R26, R9, 0x4, R26 ;  /* 0x00000004091a7825 */ /* 0x000fe400078e021a */
[----:B------:R-:W-:Y:S04]  /*0640*/  STG.E desc[UR4][R2.64+0x4], R25 ;  /* 0x0000041902007986 */ /* 0x000fe8000c101904 */
[----:B------:R0:W-:Y:S04]  /*0650*/  STG.E desc[UR4][R2.64+0x8], R29 ;  /* 0x0000081d02007986 */ /* 0x0001e8000c101904 */
[----:B-1----:R-:W2:Y:S04]  /*0660*/  LDG.E R5, desc[UR4][R6.64+0x4] ;  /* 0x0000040406057981 */ /* 0x002ea8000c1e1900 */
[----:B------:R-:W2:Y:S04]  /*0670*/  LDG.E R0, desc[UR4][R26.64+0x4] ;  /* 0x000004041a007981 */ /* 0x000ea8000c1e1900 */
[----:B------:R-:W3:Y:S04]  /*0680*/  LDG.E R18, desc[UR4][R6.64] ;  /* 0x0000000406127981 */ /* 0x000ee8000c1e1900 */
[----:B------:R-:W3:Y:S04]  /*0690*/  LDG.E R9, desc[UR4][R26.64] ;  /* 0x000000041a097981 */ /* 0x000ee8000c1e1900 */
[----:B------:R-:W0:Y:S04]  /*06a0*/  LDG.E R4, desc[UR4][R6.64+0x8] ;  /* 0x0000080406047981 */ /* 0x000e28000c1e1900 */
[----:B------:R-:W0:Y:S01]  /*06b0*/  LDG.E R15, desc[UR4][R26.64+0x8] ;  /* 0x000008041a0f7981 */ /* 0x000e22000c1e1900 */
[----:B------:R-:W1:Y:S01]  /*06c0*/  MUFU.RCP R23, R12 ;  /* 0x0000000c00177308 */ /* 0x000e620000001000 */
[----:B------:R-:W-:Y:S01]  /*06d0*/  BSSY.RECONVERGENT B0, `(.L_x_146) ;  /* 0x0000013000007945 */ /* 0x000fe20003800200 */
[----:B--2---:R-:W-:-:S04]  /*06e0*/  FADD R19, -R5, R0 ;  /* 0x0000000005137221 */ /* 0x004fc80000000100 */
[----:B------:R-:W-:Y:S01]  /*06f0*/  FMUL R8, R16, R19 ;  /* 0x0000001310087220 */ /* 0x000fe20000400000 */
[----:B---3--:R-:W-:-:S04]  /*0700*/  FADD R0, -R18, R9 ;  /* 0x0000000912007221 */ /* 0x008fc80000000100 */
[----:B------:R-:W-:Y:S01]  /*0710*/  FFMA R0, R13, R0, R8 ;  /* 0x000000000d007223 */ /* 0x000fe20000000008 */
[----:B0-----:R-:W-:-:S04]  /*0720*/  FADD R2, -R4, R15 ;  /* 0x0000000f04027221 */ /* 0x001fc80000000100 */
[----:B------:R-:W-:Y:S01]  /*0730*/  FFMA R2, R21, R2, R0 ;  /* 0x0000000215027223 */ /* 0x000fe20000000000 */
[----:B-1----:R-:W-:-:S03]  /*0740*/  FFMA R0, -R12, R23, 1 ;  /* 0x3f8000000c007423 */ /* 0x002fc60000000117 */
[----:B------:R-:W-:Y:S01]  /*0750*/  FMUL R11, R11, R2 ;  /* 0x000000020b0b7220 */ /* 0x000fe20000400000 */
[----:B------:R-:W-:-:S03]  /*0760*/  FFMA R3, R23, R0, R23 ;  /* 0x0000000017037223 */ /* 0x000fc60000000017 */
[----:B------:R-:W0:Y:S01]  /*0770*/  FCHK P0, R11, R12 ;  /* 0x0000000c0b007302 */ /* 0x000e220000000000 */
[----:B------:R-:W-:-:S04]  /*0780*/  FFMA R0, R3, R11, RZ ;  /* 0x0000000b03007223 */ /* 0x000fc800000000ff */
[----:B------:R-:W-:-:S04]  /*0790*/  FFMA R9, -R12, R0, R11 ;  /* 0x000000000c097223 */ /* 0x000fc8000000010b */
[----:B------:R-:W-:Y:S01]  /*07a0*/  FFMA R3, R3, R9, R0 ;  /* 0x0000000903037223 */ /* 0x000fe20000000000 */
[----:B0-----:R-:W-:Y:S06]  /*07b0*/  @!P0 BRA `(.L_x_147) ;  /* 0x0000000000108947 */ /* 0x001fec0003800000 */
[----:B------:R-:W-:Y:S02]  /*07c0*/  MOV R0, R11 ;  /* 0x0000000b00007202 */ /* 0x000fe40000000f00 */
[----:B------:R-:W-:-:S07]  /*07d0*/  MOV R8, 0x7f0 ;  /* 0x000007f000087802 */ /* 0x000fce0000000f00 */
[----:B------:R-:W-:Y:S05]  /*07e0*/  CALL.REL.NOINC `($__internal_9_$__cuda_sm3x_div_rn_noftz_f32_slowpath) ;  /* 0x0000000400ac7944 */ /* 0x000fea0003c00000 */
[----:B------:R-:W-:-:S07]  /*07f0*/  IMAD.MOV.U32 R3, RZ, RZ, R0 ;  /* 0x000000ffff037224 */ /* 0x000fce00078e0000 */
.L_x_147:
[----:B------:R-:W-:Y:S05]  /*0800*/  BSYNC.RECONVERGENT B0 ;  /* 0x0000000000007941 */ /* 0x000fea0003800200 */
.L_x_146:
[----:B------:R-:W0:Y:S01]  /*0810*/  MUFU.RCP R9, R12 ;  /* 0x0000000c00097308 */ /* 0x000e220000001000 */
[----:B------:R-:W-:Y:S01]  /*0820*/  FMUL R11, R10, R2 ;  /* 0x000000020a0b7220 */ /* 0x000fe20000400000 */
        /* <DEDUP_REMOVED lines=10> */
[----:B------:R-:W-:Y:S05]  /*08d0*/  CALL.REL.NOINC `($__internal_9_$__cuda_sm3x_div_rn_noftz_f32_slowpath) ;  /* 0x0000000400707944 */ /* 0x000fea0003c00000 */
.L_x_149:
[----:B------:R-:W-:Y:S05]  /*08e0*/  BSYNC.RECONVERGENT B0 ;  /* 0x0000000000007941 */ /* 0x000fea0003800200 */
.L_x_148:
[-C--:B------:R-:W-:Y:S01]  /*08f0*/  FFMA R9, R13, R3.reuse, R18 ;  /* 0x000000030d097223 */ /* 0x080fe20000000012 */
[-C--:B------:R-:W-:Y:S01]  /*0900*/  FFMA R5, R16, R3.reuse, R5 ;  /* 0x0000000310057223 */ /* 0x080fe20000000005 */
[----:B------:R-:W-:-:S03]  /*0910*/  FFMA R3, R21, R3, R4 ;  /* 0x0000000315037223 */ /* 0x000fc60000000004 */
[----:B------:R-:W-:Y:S04]  /*0920*/  STG.E desc[UR4][R6.64], R9 ;  /* 0x0000000906007986 */ /* 0x000fe8000c101904 */
[----:B------:R-:W-:Y:S04]  /*0930*/  STG.E desc[UR4][R6.64+0x4], R5 ;  /* 0x0000040506007986 */ /* 0x000fe8000c101904 */
[----:B------:R-:W-:Y:S04]  /*0940*/  STG.E desc[UR4][R6.64+0x8], R3 ;  /* 0x0000080306007986 */ /* 0x000fe8000c101904 */
[----:B------:R-:W2:Y:S04]  /*0950*/  LDG.E R2, desc[UR4][R26.64] ;  /* 0x000000041a027981 */ /* 0x000ea8000c1e1900 */
[----:B------:R-:W3:Y:S04]  /*0960*/  LDG.E R11, desc[UR4][R26.64+0x4] ;  /* 0x000004041a0b7981 */ /* 0x000ee8000c1e1900 */
[----:B------:R-:W4:Y:S01]  /*0970*/  LDG.E R4, desc[UR4][R26.64+0x8] ;  /* 0x000008041a047981 */ /* 0x000f22000c1e1900 */
[-C--:B--2---:R-:W-:Y:S01]  /*0980*/  FFMA R13, -R13, R0.reuse, R2 ;  /* 0x000000000d0d7223 */ /* 0x084fe20000000102 */
[----:B---3--:R-:W-:-:S04]  /*0990*/  FFMA R11, -R16, R0, R11 ;  /* 0x00000000100b7223 */ /* 0x008fc8000000010b */
[----:B------:R-:W-:Y:S01]  /*09a0*/  STG.E desc[UR4][R26.64], R13 ;  /* 0x0000000d1a007986 */ /* 0x000fe2000c101904 */
[----:B----4-:R-:W-:-:S03]  /*09b0*/  FFMA R21, -R21, R0, R4 ;  /* 0x0000000015157223 */ /* 0x010fc60000000104 */
[----:B------:R-:W-:Y:S04]  /*09c0*/  STG.E desc[UR4][R26.64+0x4], R11 ;  /* 0x0000040b1a007986 */ /* 0x000fe8000c101904 */
[----:B------:R-:W-:Y:S01]  /*09d0*/  STG.E desc[UR4][R26.64+0x8], R21 ;  /* 0x000008151a007986 */ /* 0x000fe2000c101904 */
[----:B------:R-:W-:Y:S05]  /*09e0*/  EXIT ;  /* 0x000000000000794d */ /* 0x000fea0003800000 */
        .weak           $__internal_7_$__cuda_sm20_rcp_rn_f32_slowpath
        .type           $__internal_7_$__cuda_sm20_rcp_rn_f32_slowpath,@function
        .size           $__internal_7_$__cuda_sm20_rcp_rn_f32_slowpath,($__internal_8_$__cuda_sm20_sqrt_rn_f32_slowpath - $__internal_7_$__cuda_sm20_rcp_rn_f32_slowpath)
$__internal_7_$__cuda_sm20_rcp_rn_f32_slowpath:
[----:B------:R-:W-:Y:S01]  /*09f0*/  IMAD.SHL.U32 R8, R15, 0x2, RZ ;  /* 0x000000020f087824 */ /* 0x000fe200078e00ff */
[----:B------:R-:W-:Y:S01]  /*0a00*/  BSSY.RECONVERGENT B1, `(.L_x_150) ;  /* 0x0000031000017945 */ /* 0x000fe20003800200 */
[----:B------:R-:W-:-:S03]  /*0a10*/  MOV R0, R15 ;  /* 0x0000000f00007202 */ /* 0x000fc60000000f00 */
        /* <DEDUP_REMOVED lines=13> */
.L_x_151:
[----:B------:R-:W-:-:S05]  /*0af0*/  VIADD R13, R8, 0xffffff03 ;  /* 0xffffff03080d7836 */ /* 0x000fca0000000000 */
        /* <DEDUP_REMOVED lines=23> */
[----:B------:R-:W-:-:S05]  /*0c70*/  SEL R13, RZ, 0x1, !P0 ;  /* 0x00000001ff0d7807 */ /* 0x000fca0004000000 */
[----:B------:R-:W-:-:S05]  /*0c80*/  IMAD.MOV R13, RZ, RZ, -R13 ;  /* 0x000000ffff0d7224 */ /* 0x000fca00078e0a0d */
[----:B------:R-:W-:Y:S02]  /*0c90*/  ISETP.GE.AND P0, PT, R13, RZ, PT ;  /* 0x000000ff0d00720c */ /* 0x000fe40003f06270 */
[----:B------:R-:W-:-:S04]  /*0ca0*/  IADD3 R13, PT, PT, R8, -0xfc, RZ ;  /* 0xffffff04080d7810 */ /* 0x000fc80007ffe0ff */
[----:B------:R-:W-:-:S07]  /*0cb0*/  SHF.R.U32.HI R13, RZ, R13, R22 ;  /* 0x0000000dff0d7219 */ /* 0x000fce0000011616 */
[----:B------:R-:W-:-:S05]  /*0cc0*/  @!P0 IADD3 R13, PT, PT, R13, 0x1, RZ ;  /* 0x000000010d0d8810 */ /* 0x000fca0007ffe0ff */
[----:B------:R-:W-:-:S05]  /*0cd0*/  @!P1 IMAD.SHL.U32 R13, R13, 0x2, RZ ;  /* 0x000000020d0d9824 */ /* 0x000fca00078e00ff */
[----:B------:R-:W-:Y:S01]  /*0ce0*/  LOP3.LUT R13, R13, 0x80000000, R0, 0xf8, !PT ;  /* 0x800000000d0d7812 */ /* 0x000fe200078ef800 */
[----:B------:R-:W-:Y:S06]  /*0cf0*/  BRA `(.L_x_152) ;  /* 0x0000000000047947 */ /* 0x000fec0003800000 */
.L_x_153:
[----:B------:R0:W1:Y:S02]  /*0d00*/  MUFU.RCP R13, R0 ;  /* 0x00000000000d7308 */ /* 0x0000640000001000 */
.L_x_152:
[----:B------:R-:W-:Y:S05]  /*0d10*/  BSYNC.RECONVERGENT B1 ;  /* 0x0000000000017941 */ /* 0x000fea0003800200 */
.L_x_150:
[----:B------:R-:W-:-:S04]  /*0d20*/  MOV R15, 0x0 ;  /* 0x00000000000f7802 */ /* 0x000fc80000000f00 */
[----:B01----:R-:W-:Y:S05]  /*0d30*/  RET.REL.NODEC R14 `(constrain_single_h) ;  /* 0xfffffff00eb07950 */ /* 0x003fea0003c3ffff */
        .weak           $__internal_8_$__cuda_sm20_sqrt_rn_f32_slowpath
        .type           $__internal_8_$__cuda_sm20_sqrt_rn_f32_slowpath,@function
        .size           $__internal_8_$__cuda_sm20_sqrt_rn_f32_slowpath,($__internal_9_$__cuda_sm3x_div_rn_noftz_f32_slowpath - $__internal_8_$__cuda_sm20_sqrt_rn_f32_slowpath)
$__internal_8_$__cuda_sm20_sqrt_rn_f32_slowpath:
[----:B------:R-:W-:-:S13]  /*0d40*/  LOP3.LUT P0, RZ, R0, 0x7fffffff, RZ, 0xc0, !PT ;  /* 0x7fffffff00ff7812 */ /* 0x000fda000780c0ff */
[----:B------:R-:W-:Y:S01]  /*0d50*/  @!P0 MOV R13, R0 ;  /* 0x00000000000d8202 */ /* 0x000fe20000000f00 */
[----:B------:R-:W-:Y:S06]  /*0d60*/  @!P0 BRA `(.L_x_154) ;  /* 0x0000000000408947 */ /* 0x000fec0003800000 */
[----:B------:R-:W-:-:S13]  /*0d70*/  FSETP.GEU.FTZ.AND P0, PT, R0, RZ, PT ;  /* 0x000000ff0000720b */ /* 0x000fda0003f1e000 */
[----:B------:R-:W-:Y:S01]  /*0d80*/  @!P0 IMAD.MOV.U32 R13, RZ, RZ, 0x7fffffff ;  /* 0x7fffffffff0d8424 */ /* 0x000fe200078e00ff */
        /* <DEDUP_REMOVED lines=14> */
.L_x_154:
[----:B------:R-:W-:Y:S01]  /*0e70*/  MOV R14, R23 ;  /* 0x00000017000e7202 */ /* 0x000fe20000000f00 */
[----:B------:R-:W-:-:S04]  /*0e80*/  IMAD.MOV.U32 R15, RZ, RZ, 0x0 ;  /* 0x00000000ff0f7424 */ /* 0x000fc800078e00ff */
[----:B------:R-:W-:Y:S05]  /*0e90*/  RET.REL.NODEC R14 `(constrain_single_h) ;  /* 0xfffffff00e587950 */ /* 0x000fea0003c3ffff */
        .weak           $__internal_9_$__cuda_sm3x_div_rn_noftz_f32_slowpath
        .type           $__internal_9_$__cuda_sm3x_div_rn_noftz_f32_slowpath,@function
        .size           $__internal_9_$__cuda_sm3x_div_rn_noftz_f32_slowpath,(.L_x_176 - $__internal_9_$__cuda_sm3x_div_rn_noftz_f32_slowpath)
$__internal_9_$__cuda_sm3x_div_rn_noftz_f32_slowpath:
        /* <DEDUP_REMOVED lines=8> */
[----:B------:R-:W-:Y:S01]  /*0f20*/  ISETP.GT.U32.OR P0, PT, R17, 0xfd, P0 ;  /* 0x000000fd1100780c */ /* 0x000fe20000704470 */
[----:B------:R-:W-:-:S12]  /*0f30*/  IMAD.MOV.U32 R17, RZ, RZ, R12 ;  /* 0x000000ffff117224 */ /* 0x000fd800078e000c */
        /* <DEDUP_REMOVED lines=8> */
[----:B------:R-:W-:Y:S02]  /*0fc0*/  FSETP.NEU.FTZ.AND P2, PT, |R0|, +INF , PT ;  /* 0x7f8000000000780b */ /* 0x000fe40003f5d200 */
        /* <DEDUP_REMOVED lines=9> */
[----:B------:R-:W-:-:S04]  /*1060*/  IADD3 R15, PT, PT, R19, -0x1, RZ ;  /* 0xffffffff130f7810 */ /* 0x000fc80007ffe0ff */
[----:B------:R-:W-:Y:S01]  /*1070*/  ISETP.GE.AND P0, PT, R15, RZ, PT ;  /* 0x000000ff0f00720c */ /* 0x000fe20003f06270 */
[----:B------:R-:W-:-:S05]  /*1080*/  VIADD R15, R14, 0xffffffff ;  /* 0xffffffff0e0f7836 */ /* 0x000fca0000000000 */
[----:B------:R-:W-:-:S07]  /*1090*/  ISETP.GE.AND P1, PT, R15, RZ, PT ;  /* 0x000000ff0f00720c */ /* 0x000fce0003f26270 */
[----:B------:R-:W-:Y:S01]  /*10a0*/  @P0 MOV R15, RZ ;  /* 0x000000ff000f0202 */ /* 0x000fe20000000f00 */
[----:B------:R-:W-:Y:S01]  /*10b0*/  @!P0 FFMA R0, R0, 1.84467440737095516160e+19, RZ ;  /* 0x5f80000000008823 */ /* 0x000fe200000000ff */
[----:B------:R-:W-:-:S04]  /*10c0*/  @!P0 MOV R15, 0xffffffc0 ;  /* 0xffffffc0000f8802 */ /* 0x000fc80000000f00 */
[----:B------:R-:W-:Y:S01]  /*10d0*/  @!P1 FFMA R17, R12, 1.84467440737095516160e+19, RZ ;  /* 0x5f8000000c119823 */ /* 0x000fe200000000ff */
[----:B------:R-:W-:-:S07]  /*10e0*/  @!P1 VIADD R15, R15, 0x40 ;  /* 0x000000400f0f9836 */ /* 0x000fce0000000000 */
.L_x_156:
[----:B------:R-:W-:Y:S01]  /*10f0*/  LEA R28, R14, 0xc0800000, 0x17 ;  /* 0xc08000000e1c7811 */ /* 0x000fe200078eb8ff */
[----:B------:R-:W-:Y:S01]  /*1100*/  BSSY.RECONVERGENT B2, `(.L_x_161) ;  /* 0x0000036000027945 */ /* 0x000fe20003800200 */
[----:B------:R-:W-:Y:S02]  /*1110*/  IADD3 R19, PT, PT, R19, -0x7f, RZ ;  /* 0xffffff8113137810 */ /* 0x000fe40007ffe0ff */
[----:B------:R-:W-:-:S03]  /*1120*/  IADD3 R28, PT, PT, -R28, R17, RZ ;  /* 0x000000111c1c7210 */ /* 0x000fc60007ffe1ff */
[----:B------:R-:W-:Y:S01]  /*1130*/  IMAD R0, R19, -0x800000, R0 ;  /* 0xff80000013007824 */ /* 0x000fe200078e0200 */
[----:B------:R-:W0:Y:S01]  /*1140*/  MUFU.RCP R22, R28 ;  /* 0x0000001c00167308 */ /* 0x000e220000001000 */
[----:B------:R-:W-:-:S04]  /*1150*/  FADD.FTZ R17, -R28, -RZ ;  /* 0x800000ff1c117221 */ /* 0x000fc80000010100 */
[----:B0-----:R-:W-:-:S04]  /*1160*/  FFMA R23, R22, R17, 1 ;  /* 0x3f80000016177423 */ /* 0x001fc80000000011 */
[----:B------:R-:W-:-:S04]  /*1170*/  FFMA R23, R22, R23, R22 ;  /* 0x0000001716177223 */ /* 0x000fc80000000016 */
[----:B------:R-:W-:-:S04]  /*1180*/  FFMA R22, R0, R23, RZ ;  /* 0x0000001700167223 */ /* 0x000fc800000000ff */
[----:B------:R-:W-:-:S04]  /*1190*/  FFMA R24, R17, R22, R0 ;  /* 0x0000001611187223 */ /* 0x000fc80000000000 */
[----:B------:R-:W-:Y:S01]  /*11a0*/  FFMA R24, R23, R24, R22 ;  /* 0x0000001817187223 */ /* 0x000fe20000000016 */
[----:B------:R-:W-:-:S03]  /*11b0*/  IADD3 R22, PT, PT, R19, 0x7f, -R14 ;  /* 0x0000007f13167810 */ /* 0x000fc60007ffe80e */
[----:B------:R-:W-:Y:S02]  /*11c0*/  FFMA R17, R17, R24, R0 ;  /* 0x0000001811117223 */ /* 0x000fe40000000000 */
[----:B------:R-:W-:Y:S02]  /*11d0*/  IMAD.IADD R15, R22, 0x1, R15 ;  /* 0x00000001160f7824 */ /* 0x000fe400078e020f */
        /* <DEDUP_REMOVED lines=14> */
[CCC-:B------:R-:W-:Y:S01]  /*12c0*/  FFMA.RZ R15, R23.reuse, R17.reuse, R24.reuse ;  /* 0x00000011170f7223 */ /* 0x1c0fe2000000c018 */
[CCC-:B------:R-:W-:Y:S01]  /*12d0*/  FFMA.RP R19, R23.reuse, R17.reuse, R24.reuse ;  /* 0x0000001117137223 */ /* 0x1c0fe20000008018 */
[----:B------:R-:W-:Y:S01]  /*12e0*/  FFMA.RM R24, R23, R17, R24 ;  /* 0x0000001117187223 */ /* 0x000fe20000004018 */
[C---:B------:R-:W-:Y:S01]  /*12f0*/  VIADD R17, R14.reuse, 0x20 ;  /* 0x000000200e117836 */ /* 0x040fe20000000000 */
[C---:B------:R-:W-:Y:S02]  /*1300*/  ISETP.NE.AND P2, PT, R14.reuse, RZ, PT ;  /* 0x000000ff0e00720c */ /* 0x040fe40003f45270 */
        /* <DEDUP_REMOVED lines=17> */
.L_x_163:
[----:B------:R-:W-:-:S04]  /*1420*/  LOP3.LUT R0, R0, 0x80000000, RZ, 0xc0, !PT ;  /* 0x8000000000007812 */ /* 0x000fc800078ec0ff */
[----:B------:R-:W-:Y:S01]  /*1430*/  LOP3.LUT R0, R0, 0x7f800000, RZ, 0xfc, !PT ;  /* 0x7f80000000007812 */ /* 0x000fe200078efcff */
[----:B------:R-:W-:Y:S06]  /*1440*/  BRA `(.L_x_164) ;  /* 0x0000000000047947 */ /* 0x000fec0003800000 */
.L_x_162:
[----:B------:R-:W-:-:S07]  /*1450*/  IMAD R0, R15, 0x800000, R0 ;  /* 0x008000000f007824 */ /* 0x000fce00078e0200 */
.L_x_164:
[----:B------:R-:W-:Y:S05]  /*1460*/  BSYNC.RECONVERGENT B2 ;  /* 0x0000000000027941 */ /* 0x000fea0003800200 */
.L_x_161:
[----:B------:R-:W-:Y:S05]  /*1470*/  BRA `(.L_x_165) ;  /* 0x0000000000207947 */ /* 0x000fea0003800000 */
.L_x_160:
[----:B------:R-:W-:-:S04]  /*1480*/  LOP3.LUT R0, R17, 0x80000000, R0, 0x48, !PT ;  /* 0x8000000011007812 */ /* 0x000fc800078e4800 */
[----:B------:R-:W-:Y:S01]  /*1490*/  LOP3.LUT R0, R0, 0x7f800000, RZ, 0xfc, !PT ;  /* 0x7f80000000007812 */ /* 0x000fe200078efcff */
[----:B------:R-:W-:Y:S06]  /*14a0*/  BRA `(.L_x_165) ;  /* 0x0000000000147947 */ /* 0x000fec0003800000 */
.L_x_159:
[----:B------:R-:W-:Y:S01]  /*14b0*/  LOP3.LUT R0, R17, 0x80000000, R0, 0x48, !PT ;  /* 0x8000000011007812 */ /* 0x000fe200078e4800 */
[----:B------:R-:W-:Y:S06]  /*14c0*/  BRA `(.L_x_165) ;  /* 0x00000000000c7947 */ /* 0x000fec0003800000 */
.L_x_158:
[----:B------:R-:W0:Y:S01]  /*14d0*/  MUFU.RSQ R0, -QNAN ;  /* 0xffc0000000007908 */ /* 0x000e220000001400 */
[----:B------:R-:W-:Y:S05]  /*14e0*/  BRA `(.L_x_165) ;  /* 0x0000000000047947 */ /* 0x000fea0003800000 */
.L_x_157:
[----:B------:R-:W-:-:S07]  /*14f0*/  FADD.FTZ R0, R0, R12 ;  /* 0x0000000c00007221 */ /* 0x000fce0000010000 */
.L_x_165:
[----:B------:R-:W-:Y:S05]  /*1500*/  BSYNC.RECONVERGENT B1 ;  /* 0x0000000000017941 */ /* 0x000fea0003800200 */
.L_x_155:
[----:B------:R-:W-:Y:S01]  /*1510*/  HFMA2 R15, -RZ, RZ, 0, 0 ;  /* 0x00000000ff0f7431 */ /* 0x000fe200000001ff */
[----:B------:R-:W-:-:S04]  /*1520*/  MOV R14, R8 ;  /* 0x00000008000e7202 */ /* 0x000fc80000000f00 */
[----:B0-----:R-:W-:Y:S05]  /*1530*/  RET.REL.NODEC R14 `(constrain_single_h) ;  /* 0xffffffe80eb07950 */ /* 0x001fea0003c3ffff */
.L_x_166:
        /* <DEDUP_REMOVED lines=12> */
.L_x_176:


//--------------------- .nv.shared.reserved.0     --------------------------
	.section	.nv.shared.reserved.0,"aw",@nobits
	.weak		__nv_reservedSMEM_offset_0_alias
	.size		__nv_reservedSMEM_offset_0_alias, 0, 64
	.other		__nv_reservedSMEM_offset_0_alias,@"STO_CUDA_RESERVED_SHARED STV_DEFAULT"
__nv_reservedSMEM_offset_0_alias:
	.zero		0
	.zero		64


//--------------------- .nv.constant0.constrain_h_bonds_unified --------------------------
	.section	.nv.constant0.constrain_h_bonds_unified,"a",@progbits
	.sectionflags	@""
	.align	4
.nv.constant0.constrain_h_bonds_unified:
	.zero		928


//--------------------- .nv.constant0.constrain_ch3 --------------------------
	.section	.nv.constant0.constrain_ch3,"a",@progbits
	.sectionflags	@""
	.align	4
.nv.constant0.constrain_ch3:
	.zero		928


//--------------------- .nv.constant0.constrain_ch2 --------------------------
	.section	.nv.constant0.constrain_ch2,"a",@progbits
	.sectionflags	@""
	.align	4
.nv.constant0.constrain_ch2:
	.zero		928


//--------------------- .nv.constant0.constrain_single_h --------------------------
	.section	.nv.constant0.constrain_single_h,"a",@progbits
	.sectionflags	@""
	.align	4
.nv.constant0.constrain_single_h:
	.zero		928


//--------------------- SYMBOLS --------------------------

	.type		.nv.reservedSmem.offset0,@object
	.size		.nv.reservedSmem.offset0,0x4
